// auto-generated by cutlass_sweep.gemm — config: {"arch": "sm_100", "cluster_m": 2, "cluster_n": 4, "dtype": "fp16", "dtype_b": "fp16", "layout": "nn", "stages": 2, "tile_k": 64, "tile_m": 128, "tile_n": 128}
#include "cutlass/cutlass.h"
#include "cutlass/gemm/collective/collective_builder.hpp"
#include "cutlass/gemm/device/gemm_universal_adapter.h"
#include "cutlass/gemm/kernel/gemm_universal.hpp"
#include "cutlass/epilogue/collective/collective_builder.hpp"

using ElemA = cutlass::half_t;
using ElemB = cutlass::half_t;
using ElemCD = cutlass::half_t;
using Acc  = float;
using TileShape    = cute::Shape<cute::_128, cute::_128, cute::_64>;
using ClusterShape = cute::Shape<cute::_2, cute::_4, cute::_1>;

using CollectiveEpilogue = typename cutlass::epilogue::collective::CollectiveBuilder<
    cutlass::arch::Sm100, cutlass::arch::OpClassTensorOp,
    TileShape, ClusterShape,
    cutlass::epilogue::collective::EpilogueTileAuto,
    Acc, Acc,
    ElemCD, cutlass::layout::RowMajor, 128 / cutlass::sizeof_bits<ElemCD>::value,
    ElemCD, cutlass::layout::RowMajor, 128 / cutlass::sizeof_bits<ElemCD>::value,
    cutlass::epilogue::collective::EpilogueScheduleAuto
  >::CollectiveOp;

using CollectiveMainloop = typename cutlass::gemm::collective::CollectiveBuilder<
    cutlass::arch::Sm100, cutlass::arch::OpClassTensorOp,
    ElemA, cutlass::layout::RowMajor, 128 / cutlass::sizeof_bits<ElemA>::value,
    ElemB, cutlass::layout::RowMajor, 128 / cutlass::sizeof_bits<ElemB>::value,
    Acc,
    TileShape, ClusterShape,
    cutlass::gemm::collective::StageCount<2>,
    cutlass::gemm::collective::KernelScheduleAuto
  >::CollectiveOp;

using GemmKernel = cutlass::gemm::kernel::GemmUniversal<
    cute::Shape<int,int,int,int>,
    CollectiveMainloop,
    CollectiveEpilogue
>;
using Gemm = cutlass::gemm::device::GemmUniversalAdapter<GemmKernel>;

// Force the device kernel symbol into the cubin without needing a host main.
auto* _anchor = &cutlass::device_kernel<GemmKernel>;


// ===== COMPILED SASS (sm_100a) =====

	.target	sm_100a

	.elftype	@"ET_EXEC"


//--------------------- .note.nv.tkinfo           --------------------------
	.section	.note.nv.tkinfo,"",@"SHT_NOTE"
	.sectionflags	@"SHF_NOTE_NV_TKINFO"
	.tkinfo
        /*0018*/ 	.word	0x00000002
        /*0030*/ 	.string	""
        /*0030*/ 	.string	"ptxas"
        /*0030*/ 	.string	"Cuda compilation tools, release 13.0, V13.0.88"
        /*0030*/ 	.string	"Build cuda_13.0.r13.0/compiler.36424714_0"
        /*0030*/ 	.string	"-arch sm_100a -m 64 "



//--------------------- .note.nv.cuinfo           --------------------------
	.section	.note.nv.cuinfo,"",@"SHT_NOTE"
	.sectionflags	@"SHF_NOTE_NV_CUINFO"
        /*0018*/ 	.short	0x0002
        /*001a*/ 	.short	0x0064
        /*001c*/ 	.short	0x0082
	.zero		2


//--------------------- .nv.info                  --------------------------
	.section	.nv.info,"",@"SHT_CUDA_INFO"
	.align	4


	//----- nvinfo : EIATTR_REGCOUNT
	.align		4
        /*0000*/ 	.byte	0x04, 0x2f
        /*0002*/ 	.short	(.L_19 - .L_18)
	.align		4
.L_18:
        /*0004*/ 	.word	index@(_ZN7cutlass13device_kernelINS_4gemm6kernel13GemmUniversalIN4cute5tupleIJiiiiEEENS1_10collective13CollectiveMmaINS1_35MainloopSm100TmaUmmaWarpSpecializedILi2ELi2ELi4ENS5_IJNS4_1CILi2EEENSA_ILi4EEENSA_ILi1EEEEEEEENS5_IJNSA_ILi128EEESG_NSA_ILi64EEEEEENS_6half_tENS5_IJlSD_lEEESJ_NS5_IJSD_llEEENS4_8TiledMMAINS4_8MMA_AtomIJNS4_26SM100_MMA_F16BF16_2x1SM_SSISJ_SJ_fLi128ELi128ELNS4_4UMMA5MajorE0ELSQ_1ELNSP_7ScaleInE0ELSR_0EEEEEENS4_6LayoutINS5_IJSD_SD_SD_EEENS5_IJNSA_ILi0EEESW_SW_EEEEENS5_IJNS4_10UnderscoreESZ_SZ_EEEEENS4_28SM100_TMA_2SM_LOAD_MULTICASTENS4_14ComposedLayoutINS4_7SwizzleILi3ELi4ELi3EEENS4_18smem_ptr_flag_bitsILi16EEENSU_INS5_IJNSA_ILi8EEESH_EEENS5_IJSH_SD_EEEEEEEvNS4_8identityENS4_18SM100_TMA_2SM_LOADENS13_IS15_S17_NSU_INS5_IJSH_S18_EEENS5_IJSD_SH_EEEEEEEvS1D_EENS_8epilogue10collective18CollectiveEpilogueINS1K_23Sm100TmaWarpSpecializedILi4ELi2ELi16ELb1ELb0EEEJNS5_IJSH_SG_SH_EEENS5_IJNSU_ISH_SD_EENSU_INS5_IJNSA_ILi16EEESB_EEES1G_EEEEESJ_SK_SJ_SK_NS1K_6fusion15FusionCallbacksIS1O_NS1V_17LinearCombinationISJ_fSJ_fLNS_15FloatRoundStyleE2EEES1P_S1U_JEEENS4_5SM1004TMEM4LOAD26SM100_TMEM_LOAD_32dp32b16xENS4_13SM90_TMA_LOADENS13_INS14_ILi1ELi4ELi3EEES17_NSU_INS5_IJS18_S1R_EEENS5_IJS1R_SD_EEEEEEENS4_39AutoVectorizingCopyWithAssumedAlignmentILi128EEENS4_14SM90_TMA_STOREES2A_S2C_S2C_EEEvvEEEEvNT_6ParamsE)
        /*0008*/ 	.word	0x00000045


	//----- nvinfo : EIATTR_FRAME_SIZE
	.align		4
.L_19:
        /*000c*/ 	.byte	0x04, 0x11
        /*000e*/ 	.short	(.L_21 - .L_20)
	.align		4
.L_20:
        /*0010*/ 	.word	index@($__internal_2_$__cuda_sm10x_tcgen05_guardrail_trap_unallocated_columns_being_dealloced)
        /*0014*/ 	.word	0x00000000


	//----- nvinfo : EIATTR_FRAME_SIZE
	.align		4
.L_21:
        /*0018*/ 	.byte	0x04, 0x11
        /*001a*/ 	.short	(.L_23 - .L_22)
	.align		4
.L_22:
        /*001c*/ 	.word	index@($__internal_1_$__cuda_sm10x_tcgen05_guardrail_trap_phase_invalid_during_alloc)
        /*0020*/ 	.word	0x00000000


	//----- nvinfo : EIATTR_FRAME_SIZE
	.align		4
.L_23:
        /*0024*/ 	.byte	0x04, 0x11
        /*0026*/ 	.short	(.L_25 - .L_24)
	.align		4
.L_24:
        /*0028*/ 	.word	index@($__internal_0_$__cuda_sm10x_tcgen05_guardrail_trap_col_being_dealloced_not_returned_by_alloc)
        /*002c*/ 	.word	0x00000000


	//----- nvinfo : EIATTR_FRAME_SIZE
	.align		4
.L_25:
        /*0030*/ 	.byte	0x04, 0x11
        /*0032*/ 	.short	(.L_27 - .L_26)
	.align		4
.L_26:
        /*0034*/ 	.word	index@(_ZN7cutlass13device_kernelINS_4gemm6kernel13GemmUniversalIN4cute5tupleIJiiiiEEENS1_10collective13CollectiveMmaINS1_35MainloopSm100TmaUmmaWarpSpecializedILi2ELi2ELi4ENS5_IJNS4_1CILi2EEENSA_ILi4EEENSA_ILi1EEEEEEEENS5_IJNSA_ILi128EEESG_NSA_ILi64EEEEEENS_6half_tENS5_IJlSD_lEEESJ_NS5_IJSD_llEEENS4_8TiledMMAINS4_8MMA_AtomIJNS4_26SM100_MMA_F16BF16_2x1SM_SSISJ_SJ_fLi128ELi128ELNS4_4UMMA5MajorE0ELSQ_1ELNSP_7ScaleInE0ELSR_0EEEEEENS4_6LayoutINS5_IJSD_SD_SD_EEENS5_IJNSA_ILi0EEESW_SW_EEEEENS5_IJNS4_10UnderscoreESZ_SZ_EEEEENS4_28SM100_TMA_2SM_LOAD_MULTICASTENS4_14ComposedLayoutINS4_7SwizzleILi3ELi4ELi3EEENS4_18smem_ptr_flag_bitsILi16EEENSU_INS5_IJNSA_ILi8EEESH_EEENS5_IJSH_SD_EEEEEEEvNS4_8identityENS4_18SM100_TMA_2SM_LOADENS13_IS15_S17_NSU_INS5_IJSH_S18_EEENS5_IJSD_SH_EEEEEEEvS1D_EENS_8epilogue10collective18CollectiveEpilogueINS1K_23Sm100TmaWarpSpecializedILi4ELi2ELi16ELb1ELb0EEEJNS5_IJSH_SG_SH_EEENS5_IJNSU_ISH_SD_EENSU_INS5_IJNSA_ILi16EEESB_EEES1G_EEEEESJ_SK_SJ_SK_NS1K_6fusion15FusionCallbacksIS1O_NS1V_17LinearCombinationISJ_fSJ_fLNS_15FloatRoundStyleE2EEES1P_S1U_JEEENS4_5SM1004TMEM4LOAD26SM100_TMEM_LOAD_32dp32b16xENS4_13SM90_TMA_LOADENS13_INS14_ILi1ELi4ELi3EEES17_NSU_INS5_IJS18_S1R_EEENS5_IJS1R_SD_EEEEEEENS4_39AutoVectorizingCopyWithAssumedAlignmentILi128EEENS4_14SM90_TMA_STOREES2A_S2C_S2C_EEEvvEEEEvNT_6ParamsE)
        /*0038*/ 	.word	0x00000000


	//----- nvinfo : EIATTR_MIN_STACK_SIZE
	.align		4
.L_27:
        /*003c*/ 	.byte	0x04, 0x12
        /*003e*/ 	.short	(.L_29 - .L_28)
	.align		4
.L_28:
        /*0040*/ 	.word	index@(_ZN7cutlass13device_kernelINS_4gemm6kernel13GemmUniversalIN4cute5tupleIJiiiiEEENS1_10collective13CollectiveMmaINS1_35MainloopSm100TmaUmmaWarpSpecializedILi2ELi2ELi4ENS5_IJNS4_1CILi2EEENSA_ILi4EEENSA_ILi1EEEEEEEENS5_IJNSA_ILi128EEESG_NSA_ILi64EEEEEENS_6half_tENS5_IJlSD_lEEESJ_NS5_IJSD_llEEENS4_8TiledMMAINS4_8MMA_AtomIJNS4_26SM100_MMA_F16BF16_2x1SM_SSISJ_SJ_fLi128ELi128ELNS4_4UMMA5MajorE0ELSQ_1ELNSP_7ScaleInE0ELSR_0EEEEEENS4_6LayoutINS5_IJSD_SD_SD_EEENS5_IJNSA_ILi0EEESW_SW_EEEEENS5_IJNS4_10UnderscoreESZ_SZ_EEEEENS4_28SM100_TMA_2SM_LOAD_MULTICASTENS4_14ComposedLayoutINS4_7SwizzleILi3ELi4ELi3EEENS4_18smem_ptr_flag_bitsILi16EEENSU_INS5_IJNSA_ILi8EEESH_EEENS5_IJSH_SD_EEEEEEEvNS4_8identityENS4_18SM100_TMA_2SM_LOADENS13_IS15_S17_NSU_INS5_IJSH_S18_EEENS5_IJSD_SH_EEEEEEEvS1D_EENS_8epilogue10collective18CollectiveEpilogueINS1K_23Sm100TmaWarpSpecializedILi4ELi2ELi16ELb1ELb0EEEJNS5_IJSH_SG_SH_EEENS5_IJNSU_ISH_SD_EENSU_INS5_IJNSA_ILi16EEESB_EEES1G_EEEEESJ_SK_SJ_SK_NS1K_6fusion15FusionCallbacksIS1O_NS1V_17LinearCombinationISJ_fSJ_fLNS_15FloatRoundStyleE2EEES1P_S1U_JEEENS4_5SM1004TMEM4LOAD26SM100_TMEM_LOAD_32dp32b16xENS4_13SM90_TMA_LOADENS13_INS14_ILi1ELi4ELi3EEES17_NSU_INS5_IJS18_S1R_EEENS5_IJS1R_SD_EEEEEEENS4_39AutoVectorizingCopyWithAssumedAlignmentILi128EEENS4_14SM90_TMA_STOREES2A_S2C_S2C_EEEvvEEEEvNT_6ParamsE)
        /*0044*/ 	.word	0x00000000
.L_29:


//--------------------- .nv.compat                --------------------------
	.section	.nv.compat,"",@"SHT_CUDA_COMPAT_INFO"
	.align	4
        /*0000*/ 	.byte	0x02, 0x09, 0x01, 0x00, 0x02, 0x02, 0x02, 0x00, 0x02, 0x05, 0x05, 0x00, 0x03, 0x07, 0x01, 0x01
        /*0010*/ 	.byte	0x02, 0x03, 0x01, 0x00, 0x02, 0x06, 0x01, 0x00, 0x04, 0x0b, 0x08, 0x00, 0x09, 0x00, 0x00, 0x00
        /*0020*/ 	.byte	0x00, 0x00, 0x00, 0x00


//--------------------- .nv.info._ZN7cutlass13device_kernelINS_4gemm6kernel13GemmUniversalIN4cute5tupleIJiiiiEEENS1_10collective13CollectiveMmaINS1_35MainloopSm100TmaUmmaWarpSpecializedILi2ELi2ELi4ENS5_IJNS4_1CILi2EEENSA_ILi4EEENSA_ILi1EEEEEEEENS5_IJNSA_ILi128EEESG_NSA_ILi64EEEEEENS_6half_tENS5_IJlSD_lEEESJ_NS5_IJSD_llEEENS4_8TiledMMAINS4_8MMA_AtomIJNS4_26SM100_MMA_F16BF16_2x1SM_SSISJ_SJ_fLi128ELi128ELNS4_4UMMA5MajorE0ELSQ_1ELNSP_7ScaleInE0ELSR_0EEEEEENS4_6LayoutINS5_IJSD_SD_SD_EEENS5_IJNSA_ILi0EEESW_SW_EEEEENS5_IJNS4_10UnderscoreESZ_SZ_EEEEENS4_28SM100_TMA_2SM_LOAD_MULTICASTENS4_14ComposedLayoutINS4_7SwizzleILi3ELi4ELi3EEENS4_18smem_ptr_flag_bitsILi16EEENSU_INS5_IJNSA_ILi8EEESH_EEENS5_IJSH_SD_EEEEEEEvNS4_8identityENS4_18SM100_TMA_2SM_LOADENS13_IS15_S17_NSU_INS5_IJSH_S18_EEENS5_IJSD_SH_EEEEEEEvS1D_EENS_8epilogue10collective18CollectiveEpilogueINS1K_23Sm100TmaWarpSpecializedILi4ELi2ELi16ELb1ELb0EEEJNS5_IJSH_SG_SH_EEENS5_IJNSU_ISH_SD_EENSU_INS5_IJNSA_ILi16EEESB_EEES1G_EEEEESJ_SK_SJ_SK_NS1K_6fusion15FusionCallbacksIS1O_NS1V_17LinearCombinationISJ_fSJ_fLNS_15FloatRoundStyleE2EEES1P_S1U_JEEENS4_5SM1004TMEM4LOAD26SM100_TMEM_LOAD_32dp32b16xENS4_13SM90_TMA_LOADENS13_INS14_ILi1ELi4ELi3EEES17_NSU_INS5_IJS18_S1R_EEENS5_IJS1R_SD_EEEEEEENS4_39AutoVectorizingCopyWithAssumedAlignmentILi128EEENS4_14SM90_TMA_STOREES2A_S2C_S2C_EEEvvEEEEvNT_6ParamsE --------------------------
	.section	.nv.info._ZN7cutlass13device_kernelINS_4gemm6kernel13GemmUniversalIN4cute5tupleIJiiiiEEENS1_10collective13CollectiveMmaINS1_35MainloopSm100TmaUmmaWarpSpecializedILi2ELi2ELi4ENS5_IJNS4_1CILi2EEENSA_ILi4EEENSA_ILi1EEEEEEEENS5_IJNSA_ILi128EEESG_NSA_ILi64EEEEEENS_6half_tENS5_IJlSD_lEEESJ_NS5_IJSD_llEEENS4_8TiledMMAINS4_8MMA_AtomIJNS4_26SM100_MMA_F16BF16_2x1SM_SSISJ_SJ_fLi128ELi128ELNS4_4UMMA5MajorE0ELSQ_1ELNSP_7ScaleInE0ELSR_0EEEEEENS4_6LayoutINS5_IJSD_SD_SD_EEENS5_IJNSA_ILi0EEESW_SW_EEEEENS5_IJNS4_10UnderscoreESZ_SZ_EEEEENS4_28SM100_TMA_2SM_LOAD_MULTICASTENS4_14ComposedLayoutINS4_7SwizzleILi3ELi4ELi3EEENS4_18smem_ptr_flag_bitsILi16EEENSU_INS5_IJNSA_ILi8EEESH_EEENS5_IJSH_SD_EEEEEEEvNS4_8identityENS4_18SM100_TMA_2SM_LOADENS13_IS15_S17_NSU_INS5_IJSH_S18_EEENS5_IJSD_SH_EEEEEEEvS1D_EENS_8epilogue10collective18CollectiveEpilogueINS1K_23Sm100TmaWarpSpecializedILi4ELi2ELi16ELb1ELb0EEEJNS5_IJSH_SG_SH_EEENS5_IJNSU_ISH_SD_EENSU_INS5_IJNSA_ILi16EEESB_EEES1G_EEEEESJ_SK_SJ_SK_NS1K_6fusion15FusionCallbacksIS1O_NS1V_17LinearCombinationISJ_fSJ_fLNS_15FloatRoundStyleE2EEES1P_S1U_JEEENS4_5SM1004TMEM4LOAD26SM100_TMEM_LOAD_32dp32b16xENS4_13SM90_TMA_LOADENS13_INS14_ILi1ELi4ELi3EEES17_NSU_INS5_IJS18_S1R_EEENS5_IJS1R_SD_EEEEEEENS4_39AutoVectorizingCopyWithAssumedAlignmentILi128EEENS4_14SM90_TMA_STOREES2A_S2C_S2C_EEEvvEEEEvNT_6ParamsE,"",@"SHT_CUDA_INFO"
	.sectionflags	@""
	.align	4


	//----- nvinfo : EIATTR_CUDA_API_VERSION
	.align		4
        /*0000*/ 	.byte	0x04, 0x37
        /*0002*/ 	.short	(.L_31 - .L_30)
.L_30:
        /*0004*/ 	.word	0x00000082


	//----- nvinfo : EIATTR_KPARAM_INFO
	.align		4
.L_31:
        /*0008*/ 	.byte	0x04, 0x17
        /*000a*/ 	.short	(.L_33 - .L_32)
.L_32:
        /*000c*/ 	.word	0x00000000
        /*0010*/ 	.short	0x0000
        /*0012*/ 	.short	0x0000
        /*0014*/ 	.byte	0x00, 0xf0, 0x01, 0x20


	//----- nvinfo : EIATTR_AT_ENTRY_FRAGMENTS
	.align		4
.L_33:
        /*0018*/ 	.byte	0x04, 0x4f
        /*001a*/ 	.short	(.L_35 - .L_34)


	//   ....[0]....
.L_34:
        /*001c*/ 	.word	0x00000007


	//----- nvinfo : EIATTR_RESERVED_SMEM_USED
	.align		4
.L_35:
        /*0020*/ 	.byte	0x01, 0x41
	.zero		2


	//----- nvinfo : EIATTR_SPARSE_MMA_MASK
	.align		4
        /*0024*/ 	.byte	0x03, 0x50
        /*0026*/ 	.short	0x0000


	//----- nvinfo : EIATTR_TCGEN05_2CTA_USED
	.align		4
        /*0028*/ 	.byte	0x01, 0x52
	.zero		2


	//----- nvinfo : EIATTR_MAXREG_COUNT
	.align		4
        /*002c*/ 	.byte	0x03, 0x1b
        /*002e*/ 	.short	0x00ff


	//----- nvinfo : EIATTR_NUM_BARRIERS
	.align		4
        /*0030*/ 	.byte	0x02, 0x4c
        /*0032*/ 	.byte	0x07
	.zero		1


	//----- nvinfo : EIATTR_EXTERNS
	.align		4
        /*0034*/ 	.byte	0x04, 0x0f
        /*0036*/ 	.short	(.L_37 - .L_36)


	//   ....[0]....
	.align		4
.L_36:
        /*0038*/ 	.word	index@(__assertfail)


	//----- nvinfo : EIATTR_MERCURY_ISA_VERSION
	.align		4
.L_37:
        /*003c*/ 	.byte	0x03, 0x5f
        /*003e*/ 	.short	0x0101


	//----- nvinfo : EIATTR_INT_WARP_WIDE_INSTR_OFFSETS
	.align		4
        /*0040*/ 	.byte	0x04, 0x31
        /*0042*/ 	.short	(.L_39 - .L_38)


	//   ....[0]....
.L_38:
        /*0044*/ 	.word	0x00000d20


	//   ....[1]....
        /*0048*/ 	.word	0x00000dc0


	//   ....[2]....
        /*004c*/ 	.word	0x000041a0


	//   ....[3]....
        /*0050*/ 	.word	0x000041d0


	//   ....[4]....
        /*0054*/ 	.word	0x000041f0


	//   ....[5]....
        /*0058*/ 	.word	0x00004d30


	//   ....[6]....
        /*005c*/ 	.word	0x00004dd0


	//   ....[7]....
        /*0060*/ 	.word	0x00004e90


	//   ....[8]....
        /*0064*/ 	.word	0x00004f00


	//   ....[9]....
        /*0068*/ 	.word	0x00004fc0


	//   ....[10]....
        /*006c*/ 	.word	0x00005060


	//   ....[11]....
        /*0070*/ 	.word	0x000050d0


	//   ....[12]....
        /*0074*/ 	.word	0x00005190


	//   ....[13]....
        /*0078*/ 	.word	0x00005230


	//   ....[14]....
        /*007c*/ 	.word	0x000052d0


	//   ....[15]....
        /*0080*/ 	.word	0x000053c0


	//   ....[16]....
        /*0084*/ 	.word	0x00005490


	//----- nvinfo : EIATTR_COOP_GROUP_MASK_REGIDS
	.align		4
.L_39:
        /*0088*/ 	.byte	0x04, 0x29
        /*008a*/ 	.short	(.L_41 - .L_40)


	//   ....[0]....
.L_40:
        /*008c*/ 	.word	0xffffffff


	//   ....[1]....
        /*0090*/ 	.word	0xffffffff


	//   ....[2]....
        /*0094*/ 	.word	0xffffffff


	//   ....[3]....
        /*0098*/ 	.word	0xffffffff


	//   ....[4]....
        /*009c*/ 	.word	0xffffffff


	//   ....[5]....
        /*00a0*/ 	.word	0xffffffff


	//   ....[6]....
        /*00a4*/ 	.word	0xffffffff


	//   ....[7]....
        /*00a8*/ 	.word	0xffffffff


	//   ....[8]....
        /*00ac*/ 	.word	0xffffffff


	//   ....[9]....
        /*00b0*/ 	.word	0xffffffff


	//   ....[10]....
        /*00b4*/ 	.word	0xffffffff


	//   ....[11]....
        /*00b8*/ 	.word	0xffffffff


	//   ....[12]....
        /*00bc*/ 	.word	0xffffffff


	//   ....[13]....
        /*00c0*/ 	.word	0xffffffff


	//----- nvinfo : EIATTR_COOP_GROUP_INSTR_OFFSETS
	.align		4
.L_41:
        /*00c4*/ 	.byte	0x04, 0x28
        /*00c6*/ 	.short	(.L_43 - .L_42)


	//   ....[0]....
.L_42:
        /*00c8*/ 	.word	0x000000b0


	//   ....[1]....
        /*00cc*/ 	.word	0x00000510


	//   ....[2]....
        /*00d0*/ 	.word	0x00000690


	//   ....[3]....
        /*00d4*/ 	.word	0x00000820


	//   ....[4]....
        /*00d8*/ 	.word	0x00000910


	//   ....[5]....
        /*00dc*/ 	.word	0x00000a70


	//   ....[6]....
        /*00e0*/ 	.word	0x00000c00


	//   ....[7]....
        /*00e4*/ 	.word	0x00000e40


	//   ....[8]....
        /*00e8*/ 	.word	0x00002200


	//   ....[9]....
        /*00ec*/ 	.word	0x00002f90


	//   ....[10]....
        /*00f0*/ 	.word	0x00003460


	//   ....[11]....
        /*00f4*/ 	.word	0x00003490


	//   ....[12]....
        /*00f8*/ 	.word	0x000040a0


	//   ....[13]....
        /*00fc*/ 	.word	0x000042b0


	//----- nvinfo : EIATTR_VRC_CTA_INIT_COUNT
	.align		4
.L_43:
        /*0100*/ 	.byte	0x02, 0x4a
        /*0102*/ 	.byte	0x80
	.zero		1


	//----- nvinfo : EIATTR_SYSCALL_OFFSETS
	.align		4
        /*0104*/ 	.byte	0x04, 0x46
        /*0106*/ 	.short	(.L_45 - .L_44)


	//   ....[0]....
.L_44:
        /*0108*/ 	.word	0x00006010


	//   ....[1]....
        /*010c*/ 	.word	0x00006100


	//   ....[2]....
        /*0110*/ 	.word	0x00006830


	//   ....[3]....
        /*0114*/ 	.word	0x00007160


	//   ....[4]....
        /*0118*/ 	.word	0x00007a30


	//   ....[5]....
        /*011c*/ 	.word	0x00008300


	//----- nvinfo : EIATTR_MBARRIER_INSTR_OFFSETS
	.align		4
.L_45:
        /*0120*/ 	.byte	0x04, 0x39
        /*0122*/ 	.short	(.L_47 - .L_46)


	//   ....[0]....
.L_46:
        /*0124*/ 	.word	0x00000640
        /*0128*/ 	.word	0x000000ff
        /*012c*/ 	.word	0x00000000
        /*0130*/ 	.short	0x0100
        /*0132*/ 	.byte	0x04
	.zero		1


	//   ....[1]....
        /*0134*/ 	.word	0x00000650
        /*0138*/ 	.word	0x000000ff
        /*013c*/ 	.word	0x00000010
        /*0140*/ 	.short	0x0100
        /*0142*/ 	.byte	0x04
	.zero		1


	//   ....[2]....
        /*0144*/ 	.word	0x00000660
        /*0148*/ 	.word	0x000000ff
        /*014c*/ 	.word	0x00000008
        /*0150*/ 	.short	0x0100
        /*0152*/ 	.byte	0x04
	.zero		1


	//   ....[3]....
        /*0154*/ 	.word	0x00000670
        /*0158*/ 	.word	0x000000ff
        /*015c*/ 	.word	0x00000018
        /*0160*/ 	.short	0x0100
        /*0162*/ 	.byte	0x04
	.zero		1


	//   ....[4]....
        /*0164*/ 	.word	0x00000790
        /*0168*/ 	.word	0x000000ff
        /*016c*/ 	.word	0x00000020
        /*0170*/ 	.short	0x0100
        /*0172*/ 	.byte	0x04
	.zero		1


	//   ....[5]....
        /*0174*/ 	.word	0x000007a0
        /*0178*/ 	.word	0x000000ff
        /*017c*/ 	.word	0x00000040
        /*0180*/ 	.short	0x0100
        /*0182*/ 	.byte	0x04
	.zero		1


	//   ....[6]....
        /*0184*/ 	.word	0x000007b0
        /*0188*/ 	.word	0x000000ff
        /*018c*/ 	.word	0x00000028
        /*0190*/ 	.short	0x0100
        /*0192*/ 	.byte	0x04
	.zero		1


	//   ....[7]....
        /*0194*/ 	.word	0x000007c0
        /*0198*/ 	.word	0x000000ff
        /*019c*/ 	.word	0x00000048
        /*01a0*/ 	.short	0x0100
        /*01a2*/ 	.byte	0x04
	.zero		1


	//   ....[8]....
        /*01a4*/ 	.word	0x000007d0
        /*01a8*/ 	.word	0x000000ff
        /*01ac*/ 	.word	0x00000030
        /*01b0*/ 	.short	0x0100
        /*01b2*/ 	.byte	0x04
	.zero		1


	//   ....[9]....
        /*01b4*/ 	.word	0x000007e0
        /*01b8*/ 	.word	0x000000ff
        /*01bc*/ 	.word	0x00000050
        /*01c0*/ 	.short	0x0100
        /*01c2*/ 	.byte	0x04
	.zero		1


	//   ....[10]....
        /*01c4*/ 	.word	0x000007f0
        /*01c8*/ 	.word	0x000000ff
        /*01cc*/ 	.word	0x00000038
        /*01d0*/ 	.short	0x0100
        /*01d2*/ 	.byte	0x04
	.zero		1


	//   ....[11]....
        /*01d4*/ 	.word	0x00000800
        /*01d8*/ 	.word	0x000000ff
        /*01dc*/ 	.word	0x00000058
        /*01e0*/ 	.short	0x0100
        /*01e2*/ 	.byte	0x04
	.zero		1


	//   ....[12]....
        /*01e4*/ 	.word	0x000008e0
        /*01e8*/ 	.word	0x000000ff
        /*01ec*/ 	.word	0x00000060
        /*01f0*/ 	.short	0x0100
        /*01f2*/ 	.byte	0x06
	.zero		1


	//   ....[13]....
        /*01f4*/ 	.word	0x000008f0
        /*01f8*/ 	.word	0x000000ff
        /*01fc*/ 	.word	0x00000068
        /*0200*/ 	.short	0x0100
        /*0202*/ 	.byte	0x06
	.zero		1


	//   ....[14]....
        /*0204*/ 	.word	0x00000a20
        /*0208*/ 	.word	0x000000ff
        /*020c*/ 	.word	0x00000070
        /*0210*/ 	.short	0x0100
        /*0212*/ 	.byte	0x06
	.zero		1


	//   ....[15]....
        /*0214*/ 	.word	0x00000a30
        /*0218*/ 	.word	0x000000ff
        /*021c*/ 	.word	0x00000080
        /*0220*/ 	.short	0x0100
        /*0222*/ 	.byte	0x06
	.zero		1


	//   ....[16]....
        /*0224*/ 	.word	0x00000a40
        /*0228*/ 	.word	0x000000ff
        /*022c*/ 	.word	0x00000078
        /*0230*/ 	.short	0x0100
        /*0232*/ 	.byte	0x06
	.zero		1


	//   ....[17]....
        /*0234*/ 	.word	0x00000a50
        /*0238*/ 	.word	0x000000ff
        /*023c*/ 	.word	0x00000088
        /*0240*/ 	.short	0x0100
        /*0242*/ 	.byte	0x06
	.zero		1


	//   ....[18]....
        /*0244*/ 	.word	0x00000b70
        /*0248*/ 	.word	0x000000ff
        /*024c*/ 	.word	0x00000090
        /*0250*/ 	.short	0x0100
        /*0252*/ 	.byte	0x04
	.zero		1


	//   ....[19]....
        /*0254*/ 	.word	0x00000b80
        /*0258*/ 	.word	0x000000ff
        /*025c*/ 	.word	0x000000b0
        /*0260*/ 	.short	0x0100
        /*0262*/ 	.byte	0x04
	.zero		1


	//   ....[20]....
        /*0264*/ 	.word	0x00000b90
        /*0268*/ 	.word	0x000000ff
        /*026c*/ 	.word	0x00000098
        /*0270*/ 	.short	0x0100
        /*0272*/ 	.byte	0x04
	.zero		1


	//   ....[21]....
        /*0274*/ 	.word	0x00000ba0
        /*0278*/ 	.word	0x000000ff
        /*027c*/ 	.word	0x000000b8
        /*0280*/ 	.short	0x0100
        /*0282*/ 	.byte	0x04
	.zero		1


	//   ....[22]....
        /*0284*/ 	.word	0x00000bb0
        /*0288*/ 	.word	0x000000ff
        /*028c*/ 	.word	0x000000a0
        /*0290*/ 	.short	0x0100
        /*0292*/ 	.byte	0x04
	.zero		1


	//   ....[23]....
        /*0294*/ 	.word	0x00000bc0
        /*0298*/ 	.word	0x000000ff
        /*029c*/ 	.word	0x000000c0
        /*02a0*/ 	.short	0x0100
        /*02a2*/ 	.byte	0x04
	.zero		1


	//   ....[24]....
        /*02a4*/ 	.word	0x00000bd0
        /*02a8*/ 	.word	0x000000ff
        /*02ac*/ 	.word	0x000000a8
        /*02b0*/ 	.short	0x0100
        /*02b2*/ 	.byte	0x04
	.zero		1


	//   ....[25]....
        /*02b4*/ 	.word	0x00000be0
        /*02b8*/ 	.word	0x000000ff
        /*02bc*/ 	.word	0x000000c8
        /*02c0*/ 	.short	0x0100
        /*02c2*/ 	.byte	0x04
	.zero		1


	//   ....[26]....
        /*02c4*/ 	.word	0x00000cd0
        /*02c8*/ 	.word	0x000000ff
        /*02cc*/ 	.word	0x000000d0
        /*02d0*/ 	.short	0x0100
        /*02d2*/ 	.byte	0x04
	.zero		1


	//   ....[27]....
        /*02d4*/ 	.word	0x00000ce0
        /*02d8*/ 	.word	0x000000ff
        /*02dc*/ 	.word	0x000000e0
        /*02e0*/ 	.short	0x0100
        /*02e2*/ 	.byte	0x04
	.zero		1


	//   ....[28]....
        /*02e4*/ 	.word	0x00000cf0
        /*02e8*/ 	.word	0x000000ff
        /*02ec*/ 	.word	0x000000d8
        /*02f0*/ 	.short	0x0100
        /*02f2*/ 	.byte	0x04
	.zero		1


	//   ....[29]....
        /*02f4*/ 	.word	0x00000d00
        /*02f8*/ 	.word	0x000000ff
        /*02fc*/ 	.word	0x000000e8
        /*0300*/ 	.short	0x0100
        /*0302*/ 	.byte	0x04
	.zero		1


	//   ....[30]....
        /*0304*/ 	.word	0x00000e00
        /*0308*/ 	.word	0x000000ff
        /*030c*/ 	.word	0x000000f0
        /*0310*/ 	.short	0x0100
        /*0312*/ 	.byte	0x06
	.zero		1


	//   ....[31]....
        /*0314*/ 	.word	0x00001a20
        /*0318*/ 	.word	0x00000000
        /*031c*/ 	.word	0x000000e0
        /*0320*/ 	.short	0x010a
        /*0322*/ 	.byte	0xff
	.zero		1


	//   ....[32]....
        /*0324*/ 	.word	0x00001a50
        /*0328*/ 	.word	0x00000000
        /*032c*/ 	.word	0x000000d0
        /*0330*/ 	.short	0x0101
        /*0332*/ 	.byte	0xff
	.zero		1


	//   ....[33]....
        /*0334*/ 	.word	0x00001b10
        /*0338*/ 	.word	0x000000ff
        /*033c*/ 	.word	0x00000010
        /*0340*/ 	.short	0x010a
        /*0342*/ 	.byte	0x04
	.zero		1


	//   ....[34]....
        /*0344*/ 	.word	0x00001be0
        /*0348*/ 	.word	0x000000ff
        /*034c*/ 	.word	0x00000010
        /*0350*/ 	.short	0x010a
        /*0352*/ 	.byte	0x21
	.zero		1


	//   ....[35]....
        /*0354*/ 	.word	0x00001d90
        /*0358*/ 	.word	0x000000ff
        /*035c*/ 	.word	0x00000010
        /*0360*/ 	.short	0x010a
        /*0362*/ 	.byte	0x05
	.zero		1


	//   ....[36]....
        /*0364*/ 	.word	0x00001ea0
        /*0368*/ 	.word	0x000000ff
        /*036c*/ 	.word	0x00000068
        /*0370*/ 	.short	0x0101
        /*0372*/ 	.byte	0x06
	.zero		1


	//   ....[37]....
        /*0374*/ 	.word	0x00001ec0
        /*0378*/ 	.word	0x000000ff
        /*037c*/ 	.word	0x00000010
        /*0380*/ 	.short	0x010a
        /*0382*/ 	.byte	0x04
	.zero		1


	//   ....[38]....
        /*0384*/ 	.word	0x00001f40
        /*0388*/ 	.word	0x000000ff
        /*038c*/ 	.word	0x00000010
        /*0390*/ 	.short	0x010a
        /*0392*/ 	.byte	0x11
	.zero		1


	//   ....[39]....
        /*0394*/ 	.word	0x000020d0
        /*0398*/ 	.word	0x000000ff
        /*039c*/ 	.word	0x00000010
        /*03a0*/ 	.short	0x010a
        /*03a2*/ 	.byte	0x05
	.zero		1


	//   ....[40]....
        /*03a4*/ 	.word	0x00002230
        /*03a8*/ 	.word	0x00000003
        /*03ac*/ 	.word	0x00000070
        /*03b0*/ 	.short	0x010a
        /*03b2*/ 	.byte	0xff
	.zero		1


	//   ....[41]....
        /*03b4*/ 	.word	0x00002380
        /*03b8*/ 	.word	0x00000000
        /*03bc*/ 	.word	0x00000000
        /*03c0*/ 	.short	0x0101
        /*03c2*/ 	.byte	0xff
	.zero		1


	//   ....[42]....
        /*03c4*/ 	.word	0x00002930
        /*03c8*/ 	.word	0x000000ff
        /*03cc*/ 	.word	0x00000000
        /*03d0*/ 	.short	0x010a
        /*03d2*/ 	.byte	0x04
	.zero		1


	//   ....[43]....
        /*03d4*/ 	.word	0x000029d0
        /*03d8*/ 	.word	0x00000000
        /*03dc*/ 	.word	0x00000000
        /*03e0*/ 	.short	0x010a
        /*03e2*/ 	.byte	0xff
	.zero		1


	//   ....[44]....
        /*03e4*/ 	.word	0x00002af0
        /*03e8*/ 	.word	0x00000002
        /*03ec*/ 	.word	0x000000d0
        /*03f0*/ 	.short	0x010a
        /*03f2*/ 	.byte	0xff
	.zero		1


	//   ....[45]....
        /*03f4*/ 	.word	0x00002b60
        /*03f8*/ 	.word	0x00000002
        /*03fc*/ 	.word	0x00000000
        /*0400*/ 	.short	0x0101
        /*0402*/ 	.byte	0xff
	.zero		1


	//   ....[46]....
        /*0404*/ 	.word	0x00002b80
        /*0408*/ 	.word	0x000000ff
        /*040c*/ 	.word	0x00000080
        /*0410*/ 	.short	0x010a
        /*0412*/ 	.byte	0x04
	.zero		1


	//   ....[47]....
        /*0414*/ 	.word	0x00002ca0
        /*0418*/ 	.word	0x00000002
        /*041c*/ 	.word	0x00000070
        /*0420*/ 	.short	0x010a
        /*0422*/ 	.byte	0xff
	.zero		1


	//   ....[48]....
        /*0424*/ 	.word	0x00002da0
        /*0428*/ 	.word	0x00000002
        /*042c*/ 	.word	0x00000000
        /*0430*/ 	.short	0x0101
        /*0432*/ 	.byte	0xff
	.zero		1


	//   ....[49]....
        /*0434*/ 	.word	0x00002e30
        /*0438*/ 	.word	0x000000ff
        /*043c*/ 	.word	0x00000080
        /*0440*/ 	.short	0x0106
        /*0442*/ 	.byte	0x04
	.zero		1


	//   ....[50]....
        /*0444*/ 	.word	0x00002e50
        /*0448*/ 	.word	0x000000ff
        /*044c*/ 	.word	0x00000080
        /*0450*/ 	.short	0x010a
        /*0452*/ 	.byte	0x04
	.zero		1


	//   ....[51]....
        /*0454*/ 	.word	0x00002ee0
        /*0458*/ 	.word	0x000000ff
        /*045c*/ 	.word	0x00000080
        /*0460*/ 	.short	0x0106
        /*0462*/ 	.byte	0x07
	.zero		1


	//   ....[52]....
        /*0464*/ 	.word	0x00002f20
        /*0468*/ 	.word	0x00000000
        /*046c*/ 	.word	0x00000080
        /*0470*/ 	.short	0x010a
        /*0472*/ 	.byte	0xff
	.zero		1


	//   ....[53]....
        /*0474*/ 	.word	0x00003160
        /*0478*/ 	.word	0x000000ff
        /*047c*/ 	.word	0x00000008
        /*0480*/ 	.short	0x010a
        /*0482*/ 	.byte	0x05
	.zero		1


	//   ....[54]....
        /*0484*/ 	.word	0x00003180
        /*0488*/ 	.word	0x000000ff
        /*048c*/ 	.word	0x00000008
        /*0490*/ 	.short	0x010a
        /*0492*/ 	.byte	0x05
	.zero		1


	//   ....[55]....
        /*0494*/ 	.word	0x00003310
        /*0498*/ 	.word	0x000000ff
        /*049c*/ 	.word	0x00000008
        /*04a0*/ 	.short	0x010a
        /*04a2*/ 	.byte	0x05
	.zero		1


	//   ....[56]....
        /*04a4*/ 	.word	0x00003330
        /*04a8*/ 	.word	0x000000ff
        /*04ac*/ 	.word	0x00000008
        /*04b0*/ 	.short	0x010a
        /*04b2*/ 	.byte	0x05
	.zero		1


	//   ....[57]....
        /*04b4*/ 	.word	0x000033f0
        /*04b8*/ 	.word	0x000000ff
        /*04bc*/ 	.word	0x00000000
        /*04c0*/ 	.short	0x0101
        /*04c2*/ 	.byte	0x04
	.zero		1


	//   ....[58]....
        /*04c4*/ 	.word	0x00003720
        /*04c8*/ 	.word	0x00000000
        /*04cc*/ 	.word	0x00000070
        /*04d0*/ 	.short	0x010a
        /*04d2*/ 	.byte	0xff
	.zero		1


	//   ....[59]....
        /*04d4*/ 	.word	0x000037e0
        /*04d8*/ 	.word	0x00000000
        /*04dc*/ 	.word	0x00000000
        /*04e0*/ 	.short	0x0101
        /*04e2*/ 	.byte	0xff
	.zero		1


	//   ....[60]....
        /*04e4*/ 	.word	0x000038a0
        /*04e8*/ 	.word	0x000000ff
        /*04ec*/ 	.word	0x00000000
        /*04f0*/ 	.short	0x010a
        /*04f2*/ 	.byte	0x04
	.zero		1


	//   ....[61]....
        /*04f4*/ 	.word	0x000038b0
        /*04f8*/ 	.word	0x000000ff
        /*04fc*/ 	.word	0x000000b0
        /*0500*/ 	.short	0x010a
        /*0502*/ 	.byte	0x1f
	.zero		1


	//   ....[62]....
        /*0504*/ 	.word	0x00003960
        /*0508*/ 	.word	0x000000ff
        /*050c*/ 	.word	0x00000000
        /*0510*/ 	.short	0x010a
        /*0512*/ 	.byte	0x05
	.zero		1


	//   ....[63]....
        /*0514*/ 	.word	0x00003a90
        /*0518*/ 	.word	0x000000ff
        /*051c*/ 	.word	0x00000000
        /*0520*/ 	.short	0x010a
        /*0522*/ 	.byte	0x04
	.zero		1


	//   ....[64]....
        /*0524*/ 	.word	0x00003d90
        /*0528*/ 	.word	0x000000ff
        /*052c*/ 	.word	0x00000000
        /*0530*/ 	.short	0x010a
        /*0532*/ 	.byte	0x04
	.zero		1


	//   ....[65]....
        /*0534*/ 	.word	0x00003e20
        /*0538*/ 	.word	0x000000ff
        /*053c*/ 	.word	0x00000000
        /*0540*/ 	.short	0x010a
        /*0542*/ 	.byte	0x05
	.zero		1


	//   ....[66]....
        /*0544*/ 	.word	0x00003eb0
        /*0548*/ 	.word	0x000000ff
        /*054c*/ 	.word	0x00000000
        /*0550*/ 	.short	0x010a
        /*0552*/ 	.byte	0x05
	.zero		1


	//   ....[67]....
        /*0554*/ 	.word	0x00003f50
        /*0558*/ 	.word	0x00000000
        /*055c*/ 	.word	0x00000000
        /*0560*/ 	.short	0x010a
        /*0562*/ 	.byte	0xff
	.zero		1


	//   ....[68]....
        /*0564*/ 	.word	0x00003f90
        /*0568*/ 	.word	0x00000000
        /*056c*/ 	.word	0x00000000
        /*0570*/ 	.short	0x010a
        /*0572*/ 	.byte	0xff
	.zero		1


	//   ....[69]....
        /*0574*/ 	.word	0x00004000
        /*0578*/ 	.word	0x000000ff
        /*057c*/ 	.word	0x00000000
        /*0580*/ 	.short	0x0101
        /*0582*/ 	.byte	0x04
	.zero		1


	//   ....[70]....
        /*0584*/ 	.word	0x00004040
        /*0588*/ 	.word	0x000000ff
        /*058c*/ 	.word	0x000000f0
        /*0590*/ 	.short	0x010a
        /*0592*/ 	.byte	0x1a
	.zero		1


	//   ....[71]....
        /*0594*/ 	.word	0x00004090
        /*0598*/ 	.word	0x000000ff
        /*059c*/ 	.word	0x00000000
        /*05a0*/ 	.short	0x0101
        /*05a2*/ 	.byte	0x04
	.zero		1


	//   ....[72]....
        /*05a4*/ 	.word	0x00004530
        /*05a8*/ 	.word	0x0000000c
        /*05ac*/ 	.word	0x00000070
        /*05b0*/ 	.short	0x010a
        /*05b2*/ 	.byte	0xff
	.zero		1


	//   ....[73]....
        /*05b4*/ 	.word	0x000046a0
        /*05b8*/ 	.word	0x00000000
        /*05bc*/ 	.word	0x00000000
        /*05c0*/ 	.short	0x0101
        /*05c2*/ 	.byte	0xff
	.zero		1


	//   ....[74]....
        /*05c4*/ 	.word	0x00004b30
        /*05c8*/ 	.word	0x000000ff
        /*05cc*/ 	.word	0x00000068
        /*05d0*/ 	.short	0x010a
        /*05d2*/ 	.byte	0x15
	.zero		1


	//   ....[75]....
        /*05d4*/ 	.word	0x00004cb0
        /*05d8*/ 	.word	0x000000ff
        /*05dc*/ 	.word	0x00000040
        /*05e0*/ 	.short	0x010a
        /*05e2*/ 	.byte	0x15
	.zero		1


	//   ....[76]....
        /*05e4*/ 	.word	0x00004eb0
        /*05e8*/ 	.word	0x000000ff
        /*05ec*/ 	.word	0x00000020
        /*05f0*/ 	.short	0x010b
        /*05f2*/ 	.byte	0x15
	.zero		1


	//   ....[77]....
        /*05f4*/ 	.word	0x00004ec0
        /*05f8*/ 	.word	0x000000ff
        /*05fc*/ 	.word	0x00000000
        /*0600*/ 	.short	0x0101
        /*0602*/ 	.byte	0x06
	.zero		1


	//   ....[78]....
        /*0604*/ 	.word	0x00004ed0
        /*0608*/ 	.word	0x000000ff
        /*060c*/ 	.word	0x00000048
        /*0610*/ 	.short	0x010a
        /*0612*/ 	.byte	0x15
	.zero		1


	//   ....[79]....
        /*0614*/ 	.word	0x00005080
        /*0618*/ 	.word	0x000000ff
        /*061c*/ 	.word	0x00000028
        /*0620*/ 	.short	0x010b
        /*0622*/ 	.byte	0x15
	.zero		1


	//   ....[80]....
        /*0624*/ 	.word	0x00005090
        /*0628*/ 	.word	0x000000ff
        /*062c*/ 	.word	0x00000000
        /*0630*/ 	.short	0x0101
        /*0632*/ 	.byte	0x06
	.zero		1


	//   ....[81]....
        /*0634*/ 	.word	0x000050a0
        /*0638*/ 	.word	0x000000ff
        /*063c*/ 	.word	0x00000050
        /*0640*/ 	.short	0x010a
        /*0642*/ 	.byte	0x15
	.zero		1


	//   ....[82]....
        /*0644*/ 	.word	0x00005250
        /*0648*/ 	.word	0x000000ff
        /*064c*/ 	.word	0x00000030
        /*0650*/ 	.short	0x010b
        /*0652*/ 	.byte	0x15
	.zero		1


	//   ....[83]....
        /*0654*/ 	.word	0x00005260
        /*0658*/ 	.word	0x000000ff
        /*065c*/ 	.word	0x00000000
        /*0660*/ 	.short	0x0101
        /*0662*/ 	.byte	0x06
	.zero		1


	//   ....[84]....
        /*0664*/ 	.word	0x00005270
        /*0668*/ 	.word	0x000000ff
        /*066c*/ 	.word	0x00000058
        /*0670*/ 	.short	0x010a
        /*0672*/ 	.byte	0x15
	.zero		1


	//   ....[85]....
        /*0674*/ 	.word	0x000054b0
        /*0678*/ 	.word	0x000000ff
        /*067c*/ 	.word	0x00000038
        /*0680*/ 	.short	0x010b
        /*0682*/ 	.byte	0x15
	.zero		1


	//   ....[86]....
        /*0684*/ 	.word	0x000054c0
        /*0688*/ 	.word	0x000000ff
        /*068c*/ 	.word	0x00000000
        /*0690*/ 	.short	0x0101
        /*0692*/ 	.byte	0x25
	.zero		1


	//   ....[87]....
        /*0694*/ 	.word	0x00005500
        /*0698*/ 	.word	0x000000ff
        /*069c*/ 	.word	0x00000040
        /*06a0*/ 	.short	0x010a
        /*06a2*/ 	.byte	0x15
	.zero		1


	//   ....[88]....
        /*06a4*/ 	.word	0x00005520
        /*06a8*/ 	.word	0x000000ff
        /*06ac*/ 	.word	0x00000048
        /*06b0*/ 	.short	0x010a
        /*06b2*/ 	.byte	0x15
	.zero		1


	//   ....[89]....
        /*06b4*/ 	.word	0x00005540
        /*06b8*/ 	.word	0x000000ff
        /*06bc*/ 	.word	0x00000050
        /*06c0*/ 	.short	0x010a
        /*06c2*/ 	.byte	0x15
	.zero		1


	//   ....[90]....
        /*06c4*/ 	.word	0x00005580
        /*06c8*/ 	.word	0x00000000
        /*06cc*/ 	.word	0x00000058
        /*06d0*/ 	.short	0x010a
        /*06d2*/ 	.byte	0xff
	.zero		1


	//   ....[91]....
        /*06d4*/ 	.word	0x000058a0
        /*06d8*/ 	.word	0x00000003
        /*06dc*/ 	.word	0x00000070
        /*06e0*/ 	.short	0x010a
        /*06e2*/ 	.byte	0xff
	.zero		1


	//   ....[92]....
        /*06e4*/ 	.word	0x00005a20
        /*06e8*/ 	.word	0x00000000
        /*06ec*/ 	.word	0x00000000
        /*06f0*/ 	.short	0x0101
        /*06f2*/ 	.byte	0xff
	.zero		1


	//   ....[93]....
        /*06f4*/ 	.word	0x00006500
        /*06f8*/ 	.word	0x000000ff
        /*06fc*/ 	.word	0x00000020
        /*0700*/ 	.short	0x010a
        /*0702*/ 	.byte	0x2b
	.zero		1


	//   ....[94]....
        /*0704*/ 	.word	0x00006530
        /*0708*/ 	.word	0x00000036
        /*070c*/ 	.word	0x00000090
        /*0710*/ 	.short	0x010a
        /*0712*/ 	.byte	0xff
	.zero		1


	//   ....[95]....
        /*0714*/ 	.word	0x00006640
        /*0718*/ 	.word	0x000000ff
        /*071c*/ 	.word	0x00000020
        /*0720*/ 	.short	0x010a
        /*0722*/ 	.byte	0x2b
	.zero		1


	//   ....[96]....
        /*0724*/ 	.word	0x00006710
        /*0728*/ 	.word	0x00000036
        /*072c*/ 	.word	0x00000090
        /*0730*/ 	.short	0x010a
        /*0732*/ 	.byte	0xff
	.zero		1


	//   ....[97]....
        /*0734*/ 	.word	0x00006ed0
        /*0738*/ 	.word	0x00000000
        /*073c*/ 	.word	0x00000000
        /*0740*/ 	.short	0x0101
        /*0742*/ 	.byte	0xff
	.zero		1


	//   ....[98]....
        /*0744*/ 	.word	0x00006ee0
        /*0748*/ 	.word	0x00000002
        /*074c*/ 	.word	0x00000020
        /*0750*/ 	.short	0x010a
        /*0752*/ 	.byte	0xff
	.zero		1


	//   ....[99]....
        /*0754*/ 	.word	0x00006fa0
        /*0758*/ 	.word	0x00000002
        /*075c*/ 	.word	0x00000020
        /*0760*/ 	.short	0x010a
        /*0762*/ 	.byte	0xff
	.zero		1


	//   ....[100]....
        /*0764*/ 	.word	0x000077a0
        /*0768*/ 	.word	0x00000000
        /*076c*/ 	.word	0x00000000
        /*0770*/ 	.short	0x0101
        /*0772*/ 	.byte	0xff
	.zero		1


	//   ....[101]....
        /*0774*/ 	.word	0x000077c0
        /*0778*/ 	.word	0x00000002
        /*077c*/ 	.word	0x00000020
        /*0780*/ 	.short	0x010a
        /*0782*/ 	.byte	0xff
	.zero		1


	//   ....[102]....
        /*0784*/ 	.word	0x00007870
        /*0788*/ 	.word	0x00000002
        /*078c*/ 	.word	0x00000020
        /*0790*/ 	.short	0x010a
        /*0792*/ 	.byte	0xff
	.zero		1


	//   ....[103]....
        /*0794*/ 	.word	0x00008070
        /*0798*/ 	.word	0x00000000
        /*079c*/ 	.word	0x00000000
        /*07a0*/ 	.short	0x0101
        /*07a2*/ 	.byte	0xff
	.zero		1


	//   ....[104]....
        /*07a4*/ 	.word	0x00008090
        /*07a8*/ 	.word	0x00000003
        /*07ac*/ 	.word	0x00000020
        /*07b0*/ 	.short	0x010a
        /*07b2*/ 	.byte	0xff
	.zero		1


	//   ....[105]....
        /*07b4*/ 	.word	0x00008140
        /*07b8*/ 	.word	0x00000003
        /*07bc*/ 	.word	0x00000020
        /*07c0*/ 	.short	0x010a
        /*07c2*/ 	.byte	0xff
	.zero		1


	//   ....[106]....
        /*07c4*/ 	.word	0x000083f0
        /*07c8*/ 	.word	0x00000036
        /*07cc*/ 	.word	0x00000000
        /*07d0*/ 	.short	0x0101
        /*07d2*/ 	.byte	0xff
	.zero		1


	//   ....[107]....
        /*07d4*/ 	.word	0x00008990
        /*07d8*/ 	.word	0x00000000
        /*07dc*/ 	.word	0x00000000
        /*07e0*/ 	.short	0x0101
        /*07e2*/ 	.byte	0xff
	.zero		1


	//   ....[108]....
        /*07e4*/ 	.word	0x00008c30
        /*07e8*/ 	.word	0x000000ff
        /*07ec*/ 	.word	0x00000000
        /*07f0*/ 	.short	0x0101
        /*07f2*/ 	.byte	0x06
	.zero		1


	//   ....[109]....
        /*07f4*/ 	.word	0x00008c50
        /*07f8*/ 	.word	0x00000000
        /*07fc*/ 	.word	0x000000e0
        /*0800*/ 	.short	0x010a
        /*0802*/ 	.byte	0xff
	.zero		1


	//   ....[110]....
        /*0804*/ 	.word	0x00008cb0
        /*0808*/ 	.word	0x00000000
        /*080c*/ 	.word	0x00000010
        /*0810*/ 	.short	0x010a
        /*0812*/ 	.byte	0xff
	.zero		1


	//   ....[111]....
        /*0814*/ 	.word	0x00008d10
        /*0818*/ 	.word	0x00000000
        /*081c*/ 	.word	0x00000010
        /*0820*/ 	.short	0x010a
        /*0822*/ 	.byte	0xff
	.zero		1


	//   ....[112]....
        /*0824*/ 	.word	0x00008d60
        /*0828*/ 	.word	0x00000003
        /*082c*/ 	.word	0x00000070
        /*0830*/ 	.short	0x010a
        /*0832*/ 	.byte	0xff
	.zero		1


	//   ....[113]....
        /*0834*/ 	.word	0x00008dc0
        /*0838*/ 	.word	0x00000000
        /*083c*/ 	.word	0x00000000
        /*0840*/ 	.short	0x010a
        /*0842*/ 	.byte	0xff
	.zero		1


	//   ....[114]....
        /*0844*/ 	.word	0x00008e10
        /*0848*/ 	.word	0x00000002
        /*084c*/ 	.word	0x000000d0
        /*0850*/ 	.short	0x010a
        /*0852*/ 	.byte	0xff
	.zero		1


	//   ....[115]....
        /*0854*/ 	.word	0x00008e70
        /*0858*/ 	.word	0x00000002
        /*085c*/ 	.word	0x00000080
        /*0860*/ 	.short	0x010a
        /*0862*/ 	.byte	0xff
	.zero		1


	//   ....[116]....
        /*0864*/ 	.word	0x00008ec0
        /*0868*/ 	.word	0x00000002
        /*086c*/ 	.word	0x00000070
        /*0870*/ 	.short	0x010a
        /*0872*/ 	.byte	0xff
	.zero		1


	//   ....[117]....
        /*0874*/ 	.word	0x00008f20
        /*0878*/ 	.word	0x00000000
        /*087c*/ 	.word	0x00000080
        /*0880*/ 	.short	0x010a
        /*0882*/ 	.byte	0xff
	.zero		1


	//   ....[118]....
        /*0884*/ 	.word	0x00008f80
        /*0888*/ 	.word	0x00000005
        /*088c*/ 	.word	0x00000008
        /*0890*/ 	.short	0x010a
        /*0892*/ 	.byte	0xff
	.zero		1


	//   ....[119]....
        /*0894*/ 	.word	0x00009060
        /*0898*/ 	.word	0x00000000
        /*089c*/ 	.word	0x00000008
        /*08a0*/ 	.short	0x010a
        /*08a2*/ 	.byte	0xff
	.zero		1


	//   ....[120]....
        /*08a4*/ 	.word	0x000090b0
        /*08a8*/ 	.word	0x00000000
        /*08ac*/ 	.word	0x00000070
        /*08b0*/ 	.short	0x010a
        /*08b2*/ 	.byte	0xff
	.zero		1


	//   ....[121]....
        /*08b4*/ 	.word	0x00009110
        /*08b8*/ 	.word	0x00000000
        /*08bc*/ 	.word	0x000000b0
        /*08c0*/ 	.short	0x010a
        /*08c2*/ 	.byte	0xff
	.zero		1


	//   ....[122]....
        /*08c4*/ 	.word	0x00009170
        /*08c8*/ 	.word	0x00000000
        /*08cc*/ 	.word	0x00000000
        /*08d0*/ 	.short	0x010a
        /*08d2*/ 	.byte	0xff
	.zero		1


	//   ....[123]....
        /*08d4*/ 	.word	0x000091d0
        /*08d8*/ 	.word	0x00000000
        /*08dc*/ 	.word	0x00000000
        /*08e0*/ 	.short	0x010a
        /*08e2*/ 	.byte	0xff
	.zero		1


	//   ....[124]....
        /*08e4*/ 	.word	0x00009230
        /*08e8*/ 	.word	0x00000000
        /*08ec*/ 	.word	0x00000000
        /*08f0*/ 	.short	0x010a
        /*08f2*/ 	.byte	0xff
	.zero		1


	//   ....[125]....
        /*08f4*/ 	.word	0x00009290
        /*08f8*/ 	.word	0x00000000
        /*08fc*/ 	.word	0x00000000
        /*0900*/ 	.short	0x010a
        /*0902*/ 	.byte	0xff
	.zero		1


	//   ....[126]....
        /*0904*/ 	.word	0x000092f0
        /*0908*/ 	.word	0x00000000
        /*090c*/ 	.word	0x000000f0
        /*0910*/ 	.short	0x010a
        /*0912*/ 	.byte	0xff
	.zero		1


	//   ....[127]....
        /*0914*/ 	.word	0x00009340
        /*0918*/ 	.word	0x0000000c
        /*091c*/ 	.word	0x00000070
        /*0920*/ 	.short	0x010a
        /*0922*/ 	.byte	0xff
	.zero		1


	//   ....[128]....
        /*0924*/ 	.word	0x000093a0
        /*0928*/ 	.word	0x00000000
        /*092c*/ 	.word	0x00000068
        /*0930*/ 	.short	0x010a
        /*0932*/ 	.byte	0xff
	.zero		1


	//   ....[129]....
        /*0934*/ 	.word	0x00009400
        /*0938*/ 	.word	0x00000000
        /*093c*/ 	.word	0x00000040
        /*0940*/ 	.short	0x010a
        /*0942*/ 	.byte	0xff
	.zero		1


	//   ....[130]....
        /*0944*/ 	.word	0x00009460
        /*0948*/ 	.word	0x00000000
        /*094c*/ 	.word	0x00000048
        /*0950*/ 	.short	0x010a
        /*0952*/ 	.byte	0xff
	.zero		1


	//   ....[131]....
        /*0954*/ 	.word	0x000094c0
        /*0958*/ 	.word	0x00000000
        /*095c*/ 	.word	0x00000050
        /*0960*/ 	.short	0x010a
        /*0962*/ 	.byte	0xff
	.zero		1


	//   ....[132]....
        /*0964*/ 	.word	0x00009520
        /*0968*/ 	.word	0x00000000
        /*096c*/ 	.word	0x00000058
        /*0970*/ 	.short	0x010a
        /*0972*/ 	.byte	0xff
	.zero		1


	//   ....[133]....
        /*0974*/ 	.word	0x00009580
        /*0978*/ 	.word	0x00000000
        /*097c*/ 	.word	0x00000040
        /*0980*/ 	.short	0x010a
        /*0982*/ 	.byte	0xff
	.zero		1


	//   ....[134]....
        /*0984*/ 	.word	0x000095e0
        /*0988*/ 	.word	0x00000000
        /*098c*/ 	.word	0x00000048
        /*0990*/ 	.short	0x010a
        /*0992*/ 	.byte	0xff
	.zero		1


	//   ....[135]....
        /*0994*/ 	.word	0x00009640
        /*0998*/ 	.word	0x00000000
        /*099c*/ 	.word	0x00000050
        /*09a0*/ 	.short	0x010a
        /*09a2*/ 	.byte	0xff
	.zero		1


	//   ....[136]....
        /*09a4*/ 	.word	0x00009690
        /*09a8*/ 	.word	0x00000003
        /*09ac*/ 	.word	0x00000070
        /*09b0*/ 	.short	0x010a
        /*09b2*/ 	.byte	0xff
	.zero		1


	//   ....[137]....
        /*09b4*/ 	.word	0x000096f0
        /*09b8*/ 	.word	0x00000002
        /*09bc*/ 	.word	0x00000020
        /*09c0*/ 	.short	0x010a
        /*09c2*/ 	.byte	0xff
	.zero		1


	//   ....[138]....
        /*09c4*/ 	.word	0x00009740
        /*09c8*/ 	.word	0x00000036
        /*09cc*/ 	.word	0x00000090
        /*09d0*/ 	.short	0x010a
        /*09d2*/ 	.byte	0xff
	.zero		1


	//   ....[139]....
        /*09d4*/ 	.word	0x00009790
        /*09d8*/ 	.word	0x00000002
        /*09dc*/ 	.word	0x00000020
        /*09e0*/ 	.short	0x010a
        /*09e2*/ 	.byte	0xff
	.zero		1


	//   ....[140]....
        /*09e4*/ 	.word	0x000097e0
        /*09e8*/ 	.word	0x00000002
        /*09ec*/ 	.word	0x00000020
        /*09f0*/ 	.short	0x010a
        /*09f2*/ 	.byte	0xff
	.zero		1


	//   ....[141]....
        /*09f4*/ 	.word	0x00009830
        /*09f8*/ 	.word	0x00000003
        /*09fc*/ 	.word	0x00000020
        /*0a00*/ 	.short	0x010a
        /*0a02*/ 	.byte	0xff
	.zero		1


	//----- nvinfo : EIATTR_NUM_MBARRIERS
	.align		4
.L_47:
        /*0a04*/ 	.byte	0x03, 0x38
        /*0a06*/ 	.short	0x001f


	//----- nvinfo : EIATTR_EXIT_INSTR_OFFSETS
	.align		4
        /*0a08*/ 	.byte	0x04, 0x1c
        /*0a0a*/ 	.short	(.L_49 - .L_48)


	//   ....[0]....
.L_48:
        /*0a0c*/ 	.word	0x00002a00


	//   ....[1]....
        /*0a10*/ 	.word	0x00002ef0


	//   ....[2]....
        /*0a14*/ 	.word	0x00002f50


	//   ....[3]....
        /*0a18*/ 	.word	0x000042c0


	//   ....[4]....
        /*0a1c*/ 	.word	0x000055b0


	//   ....[5]....
        /*0a20*/ 	.word	0x000055f0


	//   ....[6]....
        /*0a24*/ 	.word	0x00008b30


	//   ....[7]....
        /*0a28*/ 	.word	0x00008ba0


	//   ....[8]....
        /*0a2c*/ 	.word	0x00008bd0


	//   ....[9]....
        /*0a30*/ 	.word	0x00008c40


	//----- nvinfo : EIATTR_MAX_THREADS
	.align		4
.L_49:
        /*0a34*/ 	.byte	0x04, 0x05
        /*0a36*/ 	.short	(.L_51 - .L_50)
.L_50:
        /*0a38*/ 	.word	0x00000100
        /*0a3c*/ 	.word	0x00000001
        /*0a40*/ 	.word	0x00000001


	//----- nvinfo : EIATTR_CRS_STACK_SIZE
	.align		4
.L_51:
        /*0a44*/ 	.byte	0x04, 0x1e
        /*0a46*/ 	.short	(.L_53 - .L_52)
.L_52:
        /*0a48*/ 	.word	0x00000000


	//----- nvinfo : EIATTR_CBANK_PARAM_SIZE
	.align		4
.L_53:
        /*0a4c*/ 	.byte	0x03, 0x19
        /*0a4e*/ 	.short	0x0800


	//----- nvinfo : EIATTR_PARAM_CBANK
	.align		4
        /*0a50*/ 	.byte	0x04, 0x0a
        /*0a52*/ 	.short	(.L_55 - .L_54)
	.align		4
.L_54:
        /*0a54*/ 	.word	index@(.nv.constant0._ZN7cutlass13device_kernelINS_4gemm6kernel13GemmUniversalIN4cute5tupleIJiiiiEEENS1_10collective13CollectiveMmaINS1_35MainloopSm100TmaUmmaWarpSpecializedILi2ELi2ELi4ENS5_IJNS4_1CILi2EEENSA_ILi4EEENSA_ILi1EEEEEEEENS5_IJNSA_ILi128EEESG_NSA_ILi64EEEEEENS_6half_tENS5_IJlSD_lEEESJ_NS5_IJSD_llEEENS4_8TiledMMAINS4_8MMA_AtomIJNS4_26SM100_MMA_F16BF16_2x1SM_SSISJ_SJ_fLi128ELi128ELNS4_4UMMA5MajorE0ELSQ_1ELNSP_7ScaleInE0ELSR_0EEEEEENS4_6LayoutINS5_IJSD_SD_SD_EEENS5_IJNSA_ILi0EEESW_SW_EEEEENS5_IJNS4_10UnderscoreESZ_SZ_EEEEENS4_28SM100_TMA_2SM_LOAD_MULTICASTENS4_14ComposedLayoutINS4_7SwizzleILi3ELi4ELi3EEENS4_18smem_ptr_flag_bitsILi16EEENSU_INS5_IJNSA_ILi8EEESH_EEENS5_IJSH_SD_EEEEEEEvNS4_8identityENS4_18SM100_TMA_2SM_LOADENS13_IS15_S17_NSU_INS5_IJSH_S18_EEENS5_IJSD_SH_EEEEEEEvS1D_EENS_8epilogue10collective18CollectiveEpilogueINS1K_23Sm100TmaWarpSpecializedILi4ELi2ELi16ELb1ELb0EEEJNS5_IJSH_SG_SH_EEENS5_IJNSU_ISH_SD_EENSU_INS5_IJNSA_ILi16EEESB_EEES1G_EEEEESJ_SK_SJ_SK_NS1K_6fusion15FusionCallbacksIS1O_NS1V_17LinearCombinationISJ_fSJ_fLNS_15FloatRoundStyleE2EEES1P_S1U_JEEENS4_5SM1004TMEM4LOAD26SM100_TMEM_LOAD_32dp32b16xENS4_13SM90_TMA_LOADENS13_INS14_ILi1ELi4ELi3EEES17_NSU_INS5_IJS18_S1R_EEENS5_IJS1R_SD_EEEEEEENS4_39AutoVectorizingCopyWithAssumedAlignmentILi128EEENS4_14SM90_TMA_STOREES2A_S2C_S2C_EEEvvEEEEvNT_6ParamsE)
        /*0a58*/ 	.short	0x0380
        /*0a5a*/ 	.short	0x0800


	//----- nvinfo : EIATTR_SW_WAR
	.align		4
.L_55:
        /*0a5c*/ 	.byte	0x04, 0x36
        /*0a5e*/ 	.short	(.L_57 - .L_56)
.L_56:
        /*0a60*/ 	.word	0x00000008
.L_57:


//--------------------- .nv.callgraph             --------------------------
	.section	.nv.callgraph,"",@"SHT_CUDA_CALLGRAPH"
	.align	4
	.sectionentsize	8
	.align		4
        /*0000*/ 	.word	0x00000000
	.align		4
        /*0004*/ 	.word	0xffffffff
	.align		4
        /*0008*/ 	.word	index@(_ZN7cutlass13device_kernelINS_4gemm6kernel13GemmUniversalIN4cute5tupleIJiiiiEEENS1_10collective13CollectiveMmaINS1_35MainloopSm100TmaUmmaWarpSpecializedILi2ELi2ELi4ENS5_IJNS4_1CILi2EEENSA_ILi4EEENSA_ILi1EEEEEEEENS5_IJNSA_ILi128EEESG_NSA_ILi64EEEEEENS_6half_tENS5_IJlSD_lEEESJ_NS5_IJSD_llEEENS4_8TiledMMAINS4_8MMA_AtomIJNS4_26SM100_MMA_F16BF16_2x1SM_SSISJ_SJ_fLi128ELi128ELNS4_4UMMA5MajorE0ELSQ_1ELNSP_7ScaleInE0ELSR_0EEEEEENS4_6LayoutINS5_IJSD_SD_SD_EEENS5_IJNSA_ILi0EEESW_SW_EEEEENS5_IJNS4_10UnderscoreESZ_SZ_EEEEENS4_28SM100_TMA_2SM_LOAD_MULTICASTENS4_14ComposedLayoutINS4_7SwizzleILi3ELi4ELi3EEENS4_18smem_ptr_flag_bitsILi16EEENSU_INS5_IJNSA_ILi8EEESH_EEENS5_IJSH_SD_EEEEEEEvNS4_8identityENS4_18SM100_TMA_2SM_LOADENS13_IS15_S17_NSU_INS5_IJSH_S18_EEENS5_IJSD_SH_EEEEEEEvS1D_EENS_8epilogue10collective18CollectiveEpilogueINS1K_23Sm100TmaWarpSpecializedILi4ELi2ELi16ELb1ELb0EEEJNS5_IJSH_SG_SH_EEENS5_IJNSU_ISH_SD_EENSU_INS5_IJNSA_ILi16EEESB_EEES1G_EEEEESJ_SK_SJ_SK_NS1K_6fusion15FusionCallbacksIS1O_NS1V_17LinearCombinationISJ_fSJ_fLNS_15FloatRoundStyleE2EEES1P_S1U_JEEENS4_5SM1004TMEM4LOAD26SM100_TMEM_LOAD_32dp32b16xENS4_13SM90_TMA_LOADENS13_INS14_ILi1ELi4ELi3EEES17_NSU_INS5_IJS18_S1R_EEENS5_IJS1R_SD_EEEEEEENS4_39AutoVectorizingCopyWithAssumedAlignmentILi128EEENS4_14SM90_TMA_STOREES2A_S2C_S2C_EEEvvEEEEvNT_6ParamsE)
	.align		4
        /*000c*/ 	.word	index@(__assertfail)
	.align		4
        /*0010*/ 	.word	0x00000000
	.align		4
        /*0014*/ 	.word	0xfffffffe
	.align		4
        /*0018*/ 	.word	0x00000000
	.align		4
        /*001c*/ 	.word	0xfffffffd
	.align		4
        /*0020*/ 	.word	0x00000000
	.align		4
        /*0024*/ 	.word	0xfffffffc


//--------------------- .nv.constant4             --------------------------
	.section	.nv.constant4,"a",@progbits
	.align	8
	.align		8
.nv.constant4:
        /*0000*/ 	.dword	__assertfail
	.align		8
        /*0008*/ 	.dword	__unnamed_1
	.align		8
        /*0010*/ 	.dword	__unnamed_2
	.align		8
        /*0018*/ 	.dword	_ZN40_INTERNAL_81c44bb6_4_k_cu_74eed2e7_375344cuda3std3__45__cpo5beginE
	.align		8
        /*0020*/ 	.dword	_ZN40_INTERNAL_81c44bb6_4_k_cu_74eed2e7_375344cuda3std3__45__cpo3endE
	.align		8
        /*0028*/ 	.dword	_ZN40_INTERNAL_81c44bb6_4_k_cu_74eed2e7_375344cuda3std3__45__cpo6cbeginE
	.align		8
        /*0030*/ 	.dword	_ZN40_INTERNAL_81c44bb6_4_k_cu_74eed2e7_375344cuda3std3__45__cpo4cendE
	.align		8
        /*0038*/ 	.dword	_ZN40_INTERNAL_81c44bb6_4_k_cu_74eed2e7_375344cuda3std3__442_GLOBAL__N__81c44bb6_4_k_cu_74eed2e7_375346ignoreE
	.align		8
        /*0040*/ 	.dword	_ZN40_INTERNAL_81c44bb6_4_k_cu_74eed2e7_375344cuda3std3__419piecewise_constructE
	.align		8
        /*0048*/ 	.dword	_ZN40_INTERNAL_81c44bb6_4_k_cu_74eed2e7_375344cuda3std3__48in_placeE
	.align		8
        /*0050*/ 	.dword	_ZN40_INTERNAL_81c44bb6_4_k_cu_74eed2e7_375344cuda3std6ranges3__45__cpo4swapE
	.align		8
        /*0058*/ 	.dword	_ZN40_INTERNAL_81c44bb6_4_k_cu_74eed2e7_375344cuda3std6ranges3__45__cpo9iter_moveE
	.align		8
        /*0060*/ 	.dword	_ZN40_INTERNAL_81c44bb6_4_k_cu_74eed2e7_375344cute7productE
	.align		8
        /*0068*/ 	.dword	_ZN40_INTERNAL_81c44bb6_4_k_cu_74eed2e7_375344cute1_E
	.align		8
        /*0070*/ 	.dword	$str$25
	.align		8
        /*0078*/ 	.dword	$str$26
	.align		8
        /*0080*/ 	.dword	$str$27
	.align		8
        /*0088*/ 	.dword	$str$28


//--------------------- .text._ZN7cutlass13device_kernelINS_4gemm6kernel13GemmUniversalIN4cute5tupleIJiiiiEEENS1_10collective13CollectiveMmaINS1_35MainloopSm100TmaUmmaWarpSpecializedILi2ELi2ELi4ENS5_IJNS4_1CILi2EEENSA_ILi4EEENSA_ILi1EEEEEEEENS5_IJNSA_ILi128EEESG_NSA_ILi64EEEEEENS_6half_tENS5_IJlSD_lEEESJ_NS5_IJSD_llEEENS4_8TiledMMAINS4_8MMA_AtomIJNS4_26SM100_MMA_F16BF16_2x1SM_SSISJ_SJ_fLi128ELi128ELNS4_4UMMA5MajorE0ELSQ_1ELNSP_7ScaleInE0ELSR_0EEEEEENS4_6LayoutINS5_IJSD_SD_SD_EEENS5_IJNSA_ILi0EEESW_SW_EEEEENS5_IJNS4_10UnderscoreESZ_SZ_EEEEENS4_28SM100_TMA_2SM_LOAD_MULTICASTENS4_14ComposedLayoutINS4_7SwizzleILi3ELi4ELi3EEENS4_18smem_ptr_flag_bitsILi16EEENSU_INS5_IJNSA_ILi8EEESH_EEENS5_IJSH_SD_EEEEEEEvNS4_8identityENS4_18SM100_TMA_2SM_LOADENS13_IS15_S17_NSU_INS5_IJSH_S18_EEENS5_IJSD_SH_EEEEEEEvS1D_EENS_8epilogue10collective18CollectiveEpilogueINS1K_23Sm100TmaWarpSpecializedILi4ELi2ELi16ELb1ELb0EEEJNS5_IJSH_SG_SH_EEENS5_IJNSU_ISH_SD_EENSU_INS5_IJNSA_ILi16EEESB_EEES1G_EEEEESJ_SK_SJ_SK_NS1K_6fusion15FusionCallbacksIS1O_NS1V_17LinearCombinationISJ_fSJ_fLNS_15FloatRoundStyleE2EEES1P_S1U_JEEENS4_5SM1004TMEM4LOAD26SM100_TMEM_LOAD_32dp32b16xENS4_13SM90_TMA_LOADENS13_INS14_ILi1ELi4ELi3EEES17_NSU_INS5_IJS18_S1R_EEENS5_IJS1R_SD_EEEEEEENS4_39AutoVectorizingCopyWithAssumedAlignmentILi128EEENS4_14SM90_TMA_STOREES2A_S2C_S2C_EEEvvEEEEvNT_6ParamsE --------------------------
	.section	.text._ZN7cutlass13device_kernelINS_4gemm6kernel13GemmUniversalIN4cute5tupleIJiiiiEEENS1_10collective13CollectiveMmaINS1_35MainloopSm100TmaUmmaWarpSpecializedILi2ELi2ELi4ENS5_IJNS4_1CILi2EEENSA_ILi4EEENSA_ILi1EEEEEEEENS5_IJNSA_ILi128EEESG_NSA_ILi64EEEEEENS_6half_tENS5_IJlSD_lEEESJ_NS5_IJSD_llEEENS4_8TiledMMAINS4_8MMA_AtomIJNS4_26SM100_MMA_F16BF16_2x1SM_SSISJ_SJ_fLi128ELi128ELNS4_4UMMA5MajorE0ELSQ_1ELNSP_7ScaleInE0ELSR_0EEEEEENS4_6LayoutINS5_IJSD_SD_SD_EEENS5_IJNSA_ILi0EEESW_SW_EEEEENS5_IJNS4_10UnderscoreESZ_SZ_EEEEENS4_28SM100_TMA_2SM_LOAD_MULTICASTENS4_14ComposedLayoutINS4_7SwizzleILi3ELi4ELi3EEENS4_18smem_ptr_flag_bitsILi16EEENSU_INS5_IJNSA_ILi8EEESH_EEENS5_IJSH_SD_EEEEEEEvNS4_8identityENS4_18SM100_TMA_2SM_LOADENS13_IS15_S17_NSU_INS5_IJSH_S18_EEENS5_IJSD_SH_EEEEEEEvS1D_EENS_8epilogue10collective18CollectiveEpilogueINS1K_23Sm100TmaWarpSpecializedILi4ELi2ELi16ELb1ELb0EEEJNS5_IJSH_SG_SH_EEENS5_IJNSU_ISH_SD_EENSU_INS5_IJNSA_ILi16EEESB_EEES1G_EEEEESJ_SK_SJ_SK_NS1K_6fusion15FusionCallbacksIS1O_NS1V_17LinearCombinationISJ_fSJ_fLNS_15FloatRoundStyleE2EEES1P_S1U_JEEENS4_5SM1004TMEM4LOAD26SM100_TMEM_LOAD_32dp32b16xENS4_13SM90_TMA_LOADENS13_INS14_ILi1ELi4ELi3EEES17_NSU_INS5_IJS18_S1R_EEENS5_IJS1R_SD_EEEEEEENS4_39AutoVectorizingCopyWithAssumedAlignmentILi128EEENS4_14SM90_TMA_STOREES2A_S2C_S2C_EEEvvEEEEvNT_6ParamsE,"ax",@progbits
	.align	128
.text._ZN7cutlass13device_kernelINS_4gemm6kernel13GemmUniversalIN4cute5tupleIJiiiiEEENS1_10collective13CollectiveMmaINS1_35MainloopSm100TmaUmmaWarpSpecializedILi2ELi2ELi4ENS5_IJNS4_1CILi2EEENSA_ILi4EEENSA_ILi1EEEEEEEENS5_IJNSA_ILi128EEESG_NSA_ILi64EEEEEENS_6half_tENS5_IJlSD_lEEESJ_NS5_IJSD_llEEENS4_8TiledMMAINS4_8MMA_AtomIJNS4_26SM100_MMA_F16BF16_2x1SM_SSISJ_SJ_fLi128ELi128ELNS4_4UMMA5MajorE0ELSQ_1ELNSP_7ScaleInE0ELSR_0EEEEEENS4_6LayoutINS5_IJSD_SD_SD_EEENS5_IJNSA_ILi0EEESW_SW_EEEEENS5_IJNS4_10UnderscoreESZ_SZ_EEEEENS4_28SM100_TMA_2SM_LOAD_MULTICASTENS4_14ComposedLayoutINS4_7SwizzleILi3ELi4ELi3EEENS4_18smem_ptr_flag_bitsILi16EEENSU_INS5_IJNSA_ILi8EEESH_EEENS5_IJSH_SD_EEEEEEEvNS4_8identityENS4_18SM100_TMA_2SM_LOADENS13_IS15_S17_NSU_INS5_IJSH_S18_EEENS5_IJSD_SH_EEEEEEEvS1D_EENS_8epilogue10collective18CollectiveEpilogueINS1K_23Sm100TmaWarpSpecializedILi4ELi2ELi16ELb1ELb0EEEJNS5_IJSH_SG_SH_EEENS5_IJNSU_ISH_SD_EENSU_INS5_IJNSA_ILi16EEESB_EEES1G_EEEEESJ_SK_SJ_SK_NS1K_6fusion15FusionCallbacksIS1O_NS1V_17LinearCombinationISJ_fSJ_fLNS_15FloatRoundStyleE2EEES1P_S1U_JEEENS4_5SM1004TMEM4LOAD26SM100_TMEM_LOAD_32dp32b16xENS4_13SM90_TMA_LOADENS13_INS14_ILi1ELi4ELi3EEES17_NSU_INS5_IJS18_S1R_EEENS5_IJS1R_SD_EEEEEEENS4_39AutoVectorizingCopyWithAssumedAlignmentILi128EEENS4_14SM90_TMA_STOREES2A_S2C_S2C_EEEvvEEEEvNT_6ParamsE:
        .type           _ZN7cutlass13device_kernelINS_4gemm6kernel13GemmUniversalIN4cute5tupleIJiiiiEEENS1_10collective13CollectiveMmaINS1_35MainloopSm100TmaUmmaWarpSpecializedILi2ELi2ELi4ENS5_IJNS4_1CILi2EEENSA_ILi4EEENSA_ILi1EEEEEEEENS5_IJNSA_ILi128EEESG_NSA_ILi64EEEEEENS_6half_tENS5_IJlSD_lEEESJ_NS5_IJSD_llEEENS4_8TiledMMAINS4_8MMA_AtomIJNS4_26SM100_MMA_F16BF16_2x1SM_SSISJ_SJ_fLi128ELi128ELNS4_4UMMA5MajorE0ELSQ_1ELNSP_7ScaleInE0ELSR_0EEEEEENS4_6LayoutINS5_IJSD_SD_SD_EEENS5_IJNSA_ILi0EEESW_SW_EEEEENS5_IJNS4_10UnderscoreESZ_SZ_EEEEENS4_28SM100_TMA_2SM_LOAD_MULTICASTENS4_14ComposedLayoutINS4_7SwizzleILi3ELi4ELi3EEENS4_18smem_ptr_flag_bitsILi16EEENSU_INS5_IJNSA_ILi8EEESH_EEENS5_IJSH_SD_EEEEEEEvNS4_8identityENS4_18SM100_TMA_2SM_LOADENS13_IS15_S17_NSU_INS5_IJSH_S18_EEENS5_IJSD_SH_EEEEEEEvS1D_EENS_8epilogue10collective18CollectiveEpilogueINS1K_23Sm100TmaWarpSpecializedILi4ELi2ELi16ELb1ELb0EEEJNS5_IJSH_SG_SH_EEENS5_IJNSU_ISH_SD_EENSU_INS5_IJNSA_ILi16EEESB_EEES1G_EEEEESJ_SK_SJ_SK_NS1K_6fusion15FusionCallbacksIS1O_NS1V_17LinearCombinationISJ_fSJ_fLNS_15FloatRoundStyleE2EEES1P_S1U_JEEENS4_5SM1004TMEM4LOAD26SM100_TMEM_LOAD_32dp32b16xENS4_13SM90_TMA_LOADENS13_INS14_ILi1ELi4ELi3EEES17_NSU_INS5_IJS18_S1R_EEENS5_IJS1R_SD_EEEEEEENS4_39AutoVectorizingCopyWithAssumedAlignmentILi128EEENS4_14SM90_TMA_STOREES2A_S2C_S2C_EEEvvEEEEvNT_6ParamsE,@function
        .size           _ZN7cutlass13device_kernelINS_4gemm6kernel13GemmUniversalIN4cute5tupleIJiiiiEEENS1_10collective13CollectiveMmaINS1_35MainloopSm100TmaUmmaWarpSpecializedILi2ELi2ELi4ENS5_IJNS4_1CILi2EEENSA_ILi4EEENSA_ILi1EEEEEEEENS5_IJNSA_ILi128EEESG_NSA_ILi64EEEEEENS_6half_tENS5_IJlSD_lEEESJ_NS5_IJSD_llEEENS4_8TiledMMAINS4_8MMA_AtomIJNS4_26SM100_MMA_F16BF16_2x1SM_SSISJ_SJ_fLi128ELi128ELNS4_4UMMA5MajorE0ELSQ_1ELNSP_7ScaleInE0ELSR_0EEEEEENS4_6LayoutINS5_IJSD_SD_SD_EEENS5_IJNSA_ILi0EEESW_SW_EEEEENS5_IJNS4_10UnderscoreESZ_SZ_EEEEENS4_28SM100_TMA_2SM_LOAD_MULTICASTENS4_14ComposedLayoutINS4_7SwizzleILi3ELi4ELi3EEENS4_18smem_ptr_flag_bitsILi16EEENSU_INS5_IJNSA_ILi8EEESH_EEENS5_IJSH_SD_EEEEEEEvNS4_8identityENS4_18SM100_TMA_2SM_LOADENS13_IS15_S17_NSU_INS5_IJSH_S18_EEENS5_IJSD_SH_EEEEEEEvS1D_EENS_8epilogue10collective18CollectiveEpilogueINS1K_23Sm100TmaWarpSpecializedILi4ELi2ELi16ELb1ELb0EEEJNS5_IJSH_SG_SH_EEENS5_IJNSU_ISH_SD_EENSU_INS5_IJNSA_ILi16EEESB_EEES1G_EEEEESJ_SK_SJ_SK_NS1K_6fusion15FusionCallbacksIS1O_NS1V_17LinearCombinationISJ_fSJ_fLNS_15FloatRoundStyleE2EEES1P_S1U_JEEENS4_5SM1004TMEM4LOAD26SM100_TMEM_LOAD_32dp32b16xENS4_13SM90_TMA_LOADENS13_INS14_ILi1ELi4ELi3EEES17_NSU_INS5_IJS18_S1R_EEENS5_IJS1R_SD_EEEEEEENS4_39AutoVectorizingCopyWithAssumedAlignmentILi128EEENS4_14SM90_TMA_STOREES2A_S2C_S2C_EEEvvEEEEvNT_6ParamsE,(.L_x_191 - _ZN7cutlass13device_kernelINS_4gemm6kernel13GemmUniversalIN4cute5tupleIJiiiiEEENS1_10collective13CollectiveMmaINS1_35MainloopSm100TmaUmmaWarpSpecializedILi2ELi2ELi4ENS5_IJNS4_1CILi2EEENSA_ILi4EEENSA_ILi1EEEEEEEENS5_IJNSA_ILi128EEESG_NSA_ILi64EEEEEENS_6half_tENS5_IJlSD_lEEESJ_NS5_IJSD_llEEENS4_8TiledMMAINS4_8MMA_AtomIJNS4_26SM100_MMA_F16BF16_2x1SM_SSISJ_SJ_fLi128ELi128ELNS4_4UMMA5MajorE0ELSQ_1ELNSP_7ScaleInE0ELSR_0EEEEEENS4_6LayoutINS5_IJSD_SD_SD_EEENS5_IJNSA_ILi0EEESW_SW_EEEEENS5_IJNS4_10UnderscoreESZ_SZ_EEEEENS4_28SM100_TMA_2SM_LOAD_MULTICASTENS4_14ComposedLayoutINS4_7SwizzleILi3ELi4ELi3EEENS4_18smem_ptr_flag_bitsILi16EEENSU_INS5_IJNSA_ILi8EEESH_EEENS5_IJSH_SD_EEEEEEEvNS4_8identityENS4_18SM100_TMA_2SM_LOADENS13_IS15_S17_NSU_INS5_IJSH_S18_EEENS5_IJSD_SH_EEEEEEEvS1D_EENS_8epilogue10collective18CollectiveEpilogueINS1K_23Sm100TmaWarpSpecializedILi4ELi2ELi16ELb1ELb0EEEJNS5_IJSH_SG_SH_EEENS5_IJNSU_ISH_SD_EENSU_INS5_IJNSA_ILi16EEESB_EEES1G_EEEEESJ_SK_SJ_SK_NS1K_6fusion15FusionCallbacksIS1O_NS1V_17LinearCombinationISJ_fSJ_fLNS_15FloatRoundStyleE2EEES1P_S1U_JEEENS4_5SM1004TMEM4LOAD26SM100_TMEM_LOAD_32dp32b16xENS4_13SM90_TMA_LOADENS13_INS14_ILi1ELi4ELi3EEES17_NSU_INS5_IJS18_S1R_EEENS5_IJS1R_SD_EEEEEEENS4_39AutoVectorizingCopyWithAssumedAlignmentILi128EEENS4_14SM90_TMA_STOREES2A_S2C_S2C_EEEvvEEEEvNT_6ParamsE)
        .other          _ZN7cutlass13device_kernelINS_4gemm6kernel13GemmUniversalIN4cute5tupleIJiiiiEEENS1_10collective13CollectiveMmaINS1_35MainloopSm100TmaUmmaWarpSpecializedILi2ELi2ELi4ENS5_IJNS4_1CILi2EEENSA_ILi4EEENSA_ILi1EEEEEEEENS5_IJNSA_ILi128EEESG_NSA_ILi64EEEEEENS_6half_tENS5_IJlSD_lEEESJ_NS5_IJSD_llEEENS4_8TiledMMAINS4_8MMA_AtomIJNS4_26SM100_MMA_F16BF16_2x1SM_SSISJ_SJ_fLi128ELi128ELNS4_4UMMA5MajorE0ELSQ_1ELNSP_7ScaleInE0ELSR_0EEEEEENS4_6LayoutINS5_IJSD_SD_SD_EEENS5_IJNSA_ILi0EEESW_SW_EEEEENS5_IJNS4_10UnderscoreESZ_SZ_EEEEENS4_28SM100_TMA_2SM_LOAD_MULTICASTENS4_14ComposedLayoutINS4_7SwizzleILi3ELi4ELi3EEENS4_18smem_ptr_flag_bitsILi16EEENSU_INS5_IJNSA_ILi8EEESH_EEENS5_IJSH_SD_EEEEEEEvNS4_8identityENS4_18SM100_TMA_2SM_LOADENS13_IS15_S17_NSU_INS5_IJSH_S18_EEENS5_IJSD_SH_EEEEEEEvS1D_EENS_8epilogue10collective18CollectiveEpilogueINS1K_23Sm100TmaWarpSpecializedILi4ELi2ELi16ELb1ELb0EEEJNS5_IJSH_SG_SH_EEENS5_IJNSU_ISH_SD_EENSU_INS5_IJNSA_ILi16EEESB_EEES1G_EEEEESJ_SK_SJ_SK_NS1K_6fusion15FusionCallbacksIS1O_NS1V_17LinearCombinationISJ_fSJ_fLNS_15FloatRoundStyleE2EEES1P_S1U_JEEENS4_5SM1004TMEM4LOAD26SM100_TMEM_LOAD_32dp32b16xENS4_13SM90_TMA_LOADENS13_INS14_ILi1ELi4ELi3EEES17_NSU_INS5_IJS18_S1R_EEENS5_IJS1R_SD_EEEEEEENS4_39AutoVectorizingCopyWithAssumedAlignmentILi128EEENS4_14SM90_TMA_STOREES2A_S2C_S2C_EEEvvEEEEvNT_6ParamsE,@"STO_CUDA_ENTRY STV_DEFAULT"
_ZN7cutlass13device_kernelINS_4gemm6kernel13GemmUniversalIN4cute5tupleIJiiiiEEENS1_10collective13CollectiveMmaINS1_35MainloopSm100TmaUmmaWarpSpecializedILi2ELi2ELi4ENS5_IJNS4_1CILi2EEENSA_ILi4EEENSA_ILi1EEEEEEEENS5_IJNSA_ILi128EEESG_NSA_ILi64EEEEEENS_6half_tENS5_IJlSD_lEEESJ_NS5_IJSD_llEEENS4_8TiledMMAINS4_8MMA_AtomIJNS4_26SM100_MMA_F16BF16_2x1SM_SSISJ_SJ_fLi128ELi128ELNS4_4UMMA5MajorE0ELSQ_1ELNSP_7ScaleInE0ELSR_0EEEEEENS4_6LayoutINS5_IJSD_SD_SD_EEENS5_IJNSA_ILi0EEESW_SW_EEEEENS5_IJNS4_10UnderscoreESZ_SZ_EEEEENS4_28SM100_TMA_2SM_LOAD_MULTICASTENS4_14ComposedLayoutINS4_7SwizzleILi3ELi4ELi3EEENS4_18smem_ptr_flag_bitsILi16EEENSU_INS5_IJNSA_ILi8EEESH_EEENS5_IJSH_SD_EEEEEEEvNS4_8identityENS4_18SM100_TMA_2SM_LOADENS13_IS15_S17_NSU_INS5_IJSH_S18_EEENS5_IJSD_SH_EEEEEEEvS1D_EENS_8epilogue10collective18CollectiveEpilogueINS1K_23Sm100TmaWarpSpecializedILi4ELi2ELi16ELb1ELb0EEEJNS5_IJSH_SG_SH_EEENS5_IJNSU_ISH_SD_EENSU_INS5_IJNSA_ILi16EEESB_EEES1G_EEEEESJ_SK_SJ_SK_NS1K_6fusion15FusionCallbacksIS1O_NS1V_17LinearCombinationISJ_fSJ_fLNS_15FloatRoundStyleE2EEES1P_S1U_JEEENS4_5SM1004TMEM4LOAD26SM100_TMEM_LOAD_32dp32b16xENS4_13SM90_TMA_LOADENS13_INS14_ILi1ELi4ELi3EEES17_NSU_INS5_IJS18_S1R_EEENS5_IJS1R_SD_EEEEEEENS4_39AutoVectorizingCopyWithAssumedAlignmentILi128EEENS4_14SM90_TMA_STOREES2A_S2C_S2C_EEEvvEEEEvNT_6ParamsE:
[----:B------:R-:W1:Y:S01]  /*0000*/  LDC R1, c[0x0][0x37c] ;  /* 0x0000df00ff017b82 */ /* 0x000e620000000800 */
[----:B------:R-:W2:Y:S01]  /*0010*/  S2R R61, SR_TID.X ;  /* 0x00000000003d7919 */ /* 0x000ea20000002100 */
[----:B------:R-:W3:Y:S06]  /*0020*/  LDCU.64 UR8, c[0x0][0x890] ;  /* 0x00011200ff0877ac */ /* 0x000eec0008000a00 */
[----:B------:R-:W4:Y:S01]  /*0030*/  S2UR UR47, SR_CgaCtaId ;  /* 0x00000000002f79c3 */ /* 0x000f220000008800 */
[----:B------:R-:W-:Y:S02]  /*0040*/  PRMT R50, RZ, 0x7610, R50 ;  /* 0x00007610ff327816 */ /* 0x000fe40000000032 */
[----:B------:R-:W-:-:S02]  /*0050*/  ELECT P0, URZ, PT ;  /* 0x0000000000ff782f */ /* 0x000fc40003800000 */
[----:B---3--:R-:W-:-:S04]  /*0060*/  ISETP.NE.U32.AND P1, PT, RZ, UR8, PT ;  /* 0x00000008ff007c0c */ /* 0x008fc8000bf25070 */
[----:B------:R-:W-:Y:S01]  /*0070*/  ISETP.NE.AND.EX P2, PT, RZ, UR9, PT, P1 ;  /* 0x00000009ff007c0c */ /* 0x000fe2000bf45310 */
[----:B----4-:R-:W-:Y:S02]  /*0080*/  ULOP3.LUT UR48, UR47, 0x1, URZ, 0xc0, !UPT ;  /* 0x000000012f307892 */ /* 0x010fe4000f8ec0ff */
[----:B------:R-:W-:Y:S01]  /*0090*/  ULOP3.LUT UR49, UR47, 0x1, URZ, 0x3c, !UPT ;  /* 0x000000012f317892 */ /* 0x000fe2000f8e3cff */
[----:B--2---:R-:W-:-:S05]  /*00a0*/  SHF.R.U32.HI R51, RZ, 0x5, R61 ;  /* 0x00000005ff337819 */ /* 0x004fca000001163d */
[----:B------:R-:W2:Y:S02]  /*00b0*/  SHFL.IDX PT, R0, R51, RZ, 0x1f ;  /* 0x00001fff33007589 */ /* 0x000ea400000e0000 */
[----:B--2---:R-:W-:Y:S02]  /*00c0*/  R2UR UR23, R0 ;  /* 0x00000000001772ca */ /* 0x004fe400000e0000 */
[----:B-1----:R-:W-:Y:S05]  /*00d0*/  @P2 BRA `(.L_x_0) ;  /* 0x0000000000302947 */ /* 0x002fea0003800000 */
[----:B------:R-:W1:Y:S02]  /*00e0*/  LDCU.64 UR4, c[0x0][0x888] ;  /* 0x00011100ff0477ac */ /* 0x000e640008000a00 */
[----:B-1----:R-:W-:-:S04]  /*00f0*/  UISETP.NE.U32.AND UP0, UPT, UR4, URZ, UPT ;  /* 0x000000ff0400728c */ /* 0x002fc8000bf05070 */
[----:B------:R-:W-:-:S09]  /*0100*/  UISETP.NE.AND.EX UP0, UPT, UR5, URZ, UPT, UP0 ;  /* 0x000000ff0500728c */ /* 0x000fd2000bf05300 */
[----:B------:R-:W-:Y:S05]  /*0110*/  BRA.U !UP0, `(.L_x_1) ;  /* 0x0000000108147547 */ /* 0x000fea000b800000 */
[----:B------:R-:W1:Y:S01]  /*0120*/  LDC.64 R2, c[0x0][0x888] ;  /* 0x00022200ff027b82 */ /* 0x000e620000000a00 */
[----:B------:R-:W1:Y:S02]  /*0130*/  LDCU.64 UR4, c[0x0][0x358] ;  /* 0x00006b00ff0477ac */ /* 0x000e640008000a00 */
[----:B-1----:R1:W5:Y:S01]  /*0140*/  LDG.E R27, desc[UR4][R2.64] ;  /* 0x00000004021b7981 */ /* 0x002362000c1e1900 */
[----:B------:R-:W-:Y:S01]  /*0150*/  HFMA2 R50, -RZ, RZ, 0, 5.9604644775390625e-08 ;  /* 0x00000001ff327431 */ /* 0x000fe200000001ff */
[----:B------:R-:W-:Y:S05]  /*0160*/  BRA `(.L_x_0) ;  /* 0x00000000000c7947 */ /* 0x000fea0003800000 */
.L_x_1:
[----:B------:R-:W1:Y:S01]  /*0170*/  LDCU UR4, c[0x0][0x880] ;  /* 0x00011000ff0477ac */ /* 0x000e620008000800 */
[----:B------:R-:W-:Y:S01]  /*0180*/  HFMA2 R50, -RZ, RZ, 0, 5.9604644775390625e-08 ;  /* 0x00000001ff327431 */ /* 0x000fe200000001ff */
[----:B-1----:R-:W-:-:S07]  /*0190*/  MOV R27, UR4 ;  /* 0x00000004001b7c02 */ /* 0x002fce0008000f00 */
.L_x_0:
[----:B------:R-:W2:Y:S02]  /*01a0*/  LDCU.64 UR4, c[0x0][0x8b0] ;  /* 0x00011600ff0477ac */ /* 0x000ea40008000a00 */
[----:B--2---:R-:W-:-:S04]  /*01b0*/  UISETP.NE.U32.AND UP0, UPT, UR4, URZ, UPT ;  /* 0x000000ff0400728c */ /* 0x004fc8000bf05070 */
[----:B------:R-:W-:-:S09]  /*01c0*/  UISETP.NE.AND.EX UP0, UPT, UR5, URZ, UPT, UP0 ;  /* 0x000000ff0500728c */ /* 0x000fd2000bf05300 */
[----:B------:R-:W-:Y:S05]  /*01d0*/  BRA.U UP0, `(.L_x_2) ;  /* 0x0000000100287547 */ /* 0x000fea000b800000 */
[----:B------:R-:W2:Y:S02]  /*01e0*/  LDCU.64 UR4, c[0x0][0x8a8] ;  /* 0x00011500ff0477ac */ /* 0x000ea40008000a00 */
[----:B--2---:R-:W-:-:S04]  /*01f0*/  UISETP.NE.U32.AND UP0, UPT, UR4, URZ, UPT ;  /* 0x000000ff0400728c */ /* 0x004fc8000bf05070 */
[----:B------:R-:W-:-:S09]  /*0200*/  UISETP.NE.AND.EX UP0, UPT, UR5, URZ, UPT, UP0 ;  /* 0x000000ff0500728c */ /* 0x000fd2000bf05300 */
[----:B------:R-:W-:Y:S05]  /*0210*/  BRA.U !UP0, `(.L_x_3) ;  /* 0x0000000108107547 */ /* 0x000fea000b800000 */
[----:B------:R-:W2:Y:S01]  /*0220*/  LDC.64 R24, c[0x0][0x8a8] ;  /* 0x00022a00ff187b82 */ /* 0x000ea20000000a00 */
[----:B------:R-:W2:Y:S02]  /*0230*/  LDCU.64 UR4, c[0x0][0x358] ;  /* 0x00006b00ff0477ac */ /* 0x000ea40008000a00 */
[----:B--2---:R2:W5:Y:S01]  /*0240*/  LDG.E R24, desc[UR4][R24.64] ;  /* 0x0000000418187981 */ /* 0x004562000c1e1900 */
[----:B------:R-:W-:Y:S05]  /*0250*/  BRA `(.L_x_2) ;  /* 0x0000000000087947 */ /* 0x000fea0003800000 */
.L_x_3:
[----:B------:R-:W2:Y:S02]  /*0260*/  LDCU UR4, c[0x0][0x8a0] ;  /* 0x00011400ff0477ac */ /* 0x000ea40008000800 */
[----:B--2---:R-:W-:Y:S02]  /*0270*/  MOV R24, UR4 ;  /* 0x0000000400187c02 */ /* 0x004fe40008000f00 */
.L_x_2:
[----:B------:R-:W-:Y:S01]  /*0280*/  IMAD.U32 R0, RZ, RZ, UR23 ;  /* 0x00000017ff007e24 */ /* 0x000fe2000f8e00ff */
[----:B------:R-:W-:Y:S04]  /*0290*/  BSSY.RECONVERGENT B0, `(.L_x_4) ;  /* 0x000000c000007945 */ /* 0x000fe80003800200 */
[C---:B------:R-:W-:Y:S02]  /*02a0*/  ISETP.NE.OR P3, PT, R0.reuse, 0x1, !P0 ;  /* 0x000000010000780c */ /* 0x040fe40004765670 */
[----:B------:R-:W-:-:S11]  /*02b0*/  ISETP.NE.OR P2, PT, R0, 0x3, !P0 ;  /* 0x000000030000780c */ /* 0x000fd60004745670 */
[----:B------:R-:W-:Y:S05]  /*02c0*/  @P3 BRA `(.L_x_5) ;  /* 0x0000000000203947 */ /* 0x000fea0003800000 */
[----:B------:R-:W3:Y:S02]  /*02d0*/  LDCU.64 UR4, c[0x0][0x348] ;  /* 0x00006900ff0477ac */ /* 0x000ee40008000a00 */
[----:B---3--:R-:W-:Y:S02]  /*02e0*/  UIADD3 UR6, UP1, UPT, UR4, 0x80, URZ ;  /* 0x0000008004067890 */ /* 0x008fe4000ff3e0ff */
[----:B------:R-:W-:Y:S02]  /*02f0*/  UIADD3 UR4, UP0, UPT, UR4, 0x180, URZ ;  /* 0x0000018004047890 */ /* 0x000fe4000ff1e0ff */
[----:B------:R-:W-:Y:S02]  /*0300*/  UIADD3.X UR7, UPT, UPT, URZ, UR5, URZ, UP1, !UPT ;  /* 0x00000005ff077290 */ /* 0x000fe40008ffe4ff */
[----:B------:R-:W-:-:S07]  /*0310*/  UIADD3.X UR5, UPT, UPT, URZ, UR5, URZ, UP0, !UPT ;  /* 0x00000005ff057290 */ /* 0x000fce00087fe4ff */
[----:B------:R3:W-:Y:S02]  /*0320*/  UTMACCTL.PF [UR6] ;  /* 0x00000000060079b9 */ /* 0x0007e40008040000 */
[----:B------:R3:W-:Y:S02]  /*0330*/  UTMACCTL.PF [UR4] ;  /* 0x00000000040079b9 */ /* 0x0007e40008040000 */
[----:B---3--:R-:W-:Y:S01]  /*0340*/  NOP ;  /* 0x0000000000007918 */ /* 0x008fe20000000000 */
.L_x_5:
[----:B------:R-:W-:Y:S05]  /*0350*/  BSYNC.RECONVERGENT B0 ;  /* 0x0000000000007941 */ /* 0x000fea0003800200 */
.L_x_4:
[----:B------:R-:W-:Y:S04]  /*0360*/  BSSY.RECONVERGENT B0, `(.L_x_6) ;  /* 0x000000a000007945 */ /* 0x000fe80003800200 */
        /* <DEDUP_REMOVED lines=9> */
.L_x_7:
[----:B------:R-:W-:Y:S05]  /*0400*/  BSYNC.RECONVERGENT B0 ;  /* 0x0000000000007941 */ /* 0x000fea0003800200 */
.L_x_6:
[----:B------:R-:W3:Y:S01]  /*0410*/  LDCU.64 UR4, c[0x0][0x888] ;  /* 0x00011100ff0477ac */ /* 0x000ee20008000a00 */
[----:B------:R-:W-:Y:S01]  /*0420*/  ISETP.NE.AND.EX P1, PT, RZ, UR9, PT, P1 ;  /* 0x00000009ff007c0c */ /* 0x000fe2000bf25310 */
[----:B------:R-:W-:Y:S01]  /*0430*/  UPLOP3.LUT UP4, UPT, UPT, UPT, UPT, 0x80, 0x8 ;  /* 0x000000000008789c */ /* 0x000fe20003f8f070 */
[----:B---3--:R-:W-:-:S04]  /*0440*/  ISETP.NE.U32.AND P2, PT, RZ, UR4, PT ;  /* 0x00000004ff007c0c */ /* 0x008fc8000bf45070 */
[----:B------:R-:W-:-:S13]  /*0450*/  ISETP.NE.AND.EX P2, PT, RZ, UR5, PT, P2 ;  /* 0x00000005ff007c0c */ /* 0x000fda000bf45320 */
[----:B------:R-:W-:Y:S05]  /*0460*/  @P2 BRA P1, `(.L_x_8) ;  /* 0x0000000000282947 */ /* 0x000fea0000800000 */
[----:B------:R-:W-:Y:S01]  /*0470*/  UISETP.NE.U32.AND UP0, UPT, UR8, URZ, UPT ;  /* 0x000000ff0800728c */ /* 0x000fe2000bf05070 */
[----:B-----5:R-:W-:Y:S01]  /*0480*/  FSETP.NEU.AND P1, PT, R27, RZ, PT ;  /* 0x000000ff1b00720b */ /* 0x020fe20003f2d000 */
[----:B------:R-:W-:Y:S02]  /*0490*/  UISETP.NE.U32.AND UP2, UPT, UR4, URZ, UPT ;  /* 0x000000ff0400728c */ /* 0x000fe4000bf45070 */
[----:B------:R-:W-:Y:S02]  /*04a0*/  UISETP.NE.AND.EX UP1, UPT, UR9, URZ, UPT, UP0 ;  /* 0x000000ff0900728c */ /* 0x000fe4000bf25300 */
[----:B------:R-:W-:-:S04]  /*04b0*/  UISETP.NE.AND.EX UP0, UPT, UR5, URZ, UPT, UP2 ;  /* 0x000000ff0500728c */ /* 0x000fc8000bf05320 */
[----:B------:R-:W-:-:S04]  /*04c0*/  USEL UR4, URZ, 0xffffffff, UP0 ;  /* 0xffffffffff047887 */ /* 0x000fc80008000000 */
[----:B------:R-:W-:Y:S01]  /*04d0*/  VOTEU.ANY UP0, P1 ;  /* 0x0000000000ff7886 */ /* 0x000fe20000800100 */
[----:B------:R-:W-:-:S04]  /*04e0*/  @!UP1 USEL UR4, URZ, 0xffffffff, UP0 ;  /* 0xffffffffff049887 */ /* 0x000fc80008000000 */
[----:B------:R-:W-:-:S04]  /*04f0*/  ULOP3.LUT UR4, UR4, 0x1, URZ, 0xc0, !UPT ;  /* 0x0000000104047892 */ /* 0x000fc8000f8ec0ff */
[----:B------:R-:W-:-:S11]  /*0500*/  UISETP.NE.U32.AND UP4, UPT, UR4, 0x1, UPT ;  /* 0x000000010400788c */ /* 0x000fd6000bf85070 */
.L_x_8:
[----:B------:R-:W3:Y:S01]  /*0510*/  SHFL.IDX PT, R0, R51, RZ, 0x1f ;  /* 0x00001fff33007589 */ /* 0x000ee200000e0000 */
[----:B------:R-:W-:-:S04]  /*0520*/  UISETP.NE.AND UP0, UPT, UR23, 0x2, UPT ;  /* 0x000000021700788c */ /* 0x000fc8000bf05270 */
[----:B------:R-:W-:Y:S02]  /*0530*/  UISETP.EQ.AND UP1, UPT, UR48, URZ, !UP0 ;  /* 0x000000ff3000728c */ /* 0x000fe4000c722270 */
[----:B------:R-:W-:-:S04]  /*0540*/  USEL UR46, URZ, 0x1, UP0 ;  /* 0x00000001ff2e7887 */ /* 0x000fc80008000000 */
[----:B------:R-:W-:Y:S02]  /*0550*/  PLOP3.LUT P3, PT, P0, PT, UP1, 0x80, 0x8 ;  /* 0x000000000008781c */ /* 0x000fe4000076f018 */
[----:B---3--:R-:W-:-:S13]  /*0560*/  ISETP.NE.AND P1, PT, R0, RZ, PT ;  /* 0x000000ff0000720c */ /* 0x008fda0003f25270 */
[----:B------:R-:W-:Y:S05]  /*0570*/  @P1 BRA `(.L_x_9) ;  /* 0x0000000000441947 */ /* 0x000fea0003800000 */
[----:B------:R-:W-:Y:S01]  /*0580*/  UMOV UR4, 0x400 ;  /* 0x0000040000047882 */ /* 0x000fe20000000000 */
[----:B------:R-:W-:Y:S01]  /*0590*/  UMOV UR8, 0x1 ;  /* 0x0000000100087882 */ /* 0x000fe20000000000 */
[----:B------:R-:W-:Y:S01]  /*05a0*/  UMOV UR6, 0x4 ;  /* 0x0000000400067882 */ /* 0x000fe20000000000 */
[----:B------:R-:W-:Y:S02]  /*05b0*/  ULEA UR4, UR47, UR4, 0x18 ;  /* 0x000000042f047291 */ /* 0x000fe4000f8ec0ff */
[----:B------:R-:W-:-:S04]  /*05c0*/  UIADD3 UR8, UPT, UPT, -UR8, 0x100000, URZ ;  /* 0x0010000008087890 */ /* 0x000fc8000fffe1ff */
[----:B------:R-:W-:Y:S02]  /*05d0*/  USHF.L.U32 UR9, UR8, 0xb, URZ ;  /* 0x0000000b08097899 */ /* 0x000fe400080006ff */
[----:B------:R-:W-:Y:S02]  /*05e0*/  USHF.L.U32 UR8, UR8, 0x1, URZ ;  /* 0x0000000108087899 */ /* 0x000fe400080006ff */
[----:B------:R-:W-:-:S04]  /*05f0*/  UIADD3 UR6, UPT, UPT, -UR6, 0x100000, URZ ;  /* 0x0010000006067890 */ /* 0x000fc8000fffe1ff */
[----:B------:R-:W-:Y:S02]  /*0600*/  USHF.L.U32 UR7, UR6, 0xb, URZ ;  /* 0x0000000b06077899 */ /* 0x000fe400080006ff */
[----:B------:R-:W-:Y:S01]  /*0610*/  USHF.L.U32 UR6, UR6, 0x1, URZ ;  /* 0x0000000106067899 */ /* 0x000fe200080006ff */
[----:B------:R-:W-:Y:S01]  /*0620*/  ELECT P1, URZ, PT ;  /* 0x0000000000ff782f */ /* 0x000fe20003820000 */
[----:B------:R-:W3:Y:S02]  /*0630*/  FENCE.VIEW.ASYNC.S ;  /* 0x00000000000073c6 */ /* 0x000ee40000000000 */
[----:B---3--:R3:W4:Y:S08]  /*0640*/  SYNCS.EXCH.64 URZ, [UR4], UR8 ;  /* 0x0000000804ff75b2 */ /* 0x0087300008000100 */
[----:B------:R3:W1:Y:S01]  /*0650*/  SYNCS.EXCH.64 URZ, [UR4+0x10], UR6 ;  /* 0x0000100604ff75b2 */ /* 0x0006620008000100 */
[----:B------:R3:W1:Y:S01]  /*0660*/  SYNCS.EXCH.64 URZ, [UR4+0x8], UR8 ;  /* 0x0000080804ff75b2 */ /* 0x0006620008000100 */
[----:B------:R3:W1:Y:S01]  /*0670*/  SYNCS.EXCH.64 URZ, [UR4+0x18], UR6 ;  /* 0x0000180604ff75b2 */ /* 0x0006620008000100 */
[----:B------:R-:W-:Y:S01]  /*0680*/  NOP ;  /* 0x0000000000007918 */ /* 0x000fe20000000000 */
.L_x_9:
[----:B------:R-:W2:Y:S01]  /*0690*/  SHFL.IDX PT, R0, R51, RZ, 0x1f ;  /* 0x00001fff33007589 */ /* 0x000ea200000e0000 */
[----:B------:R-:W-:Y:S01]  /*06a0*/  NOP ;  /* 0x0000000000007918 */ /* 0x000fe20000000000 */
[----:B--2---:R-:W-:-:S13]  /*06b0*/  ISETP.NE.AND P1, PT, R0, 0x1, PT ;  /* 0x000000010000780c */ /* 0x004fda0003f25270 */
[----:B------:R-:W-:Y:S05]  /*06c0*/  @P1 BRA `(.L_x_10) ;  /* 0x0000000000541947 */ /* 0x000fea0003800000 */
[----:B---3--:R-:W-:Y:S01]  /*06d0*/  UMOV UR4, 0x400 ;  /* 0x0000040000047882 */ /* 0x008fe20000000000 */
        /* <DEDUP_REMOVED lines=10> */
[----:B------:R-:W2:Y:S02]  /*0780*/  FENCE.VIEW.ASYNC.S ;  /* 0x00000000000073c6 */ /* 0x000ea40000000000 */
[----:B--2---:R2:W3:Y:S08]  /*0790*/  SYNCS.EXCH.64 URZ, [UR4+0x20], UR8 ;  /* 0x0000200804ff75b2 */ /* 0x0044f00008000100 */
[----:B------:R2:W1:Y:S01]  /*07a0*/  SYNCS.EXCH.64 URZ, [UR4+0x40], UR6 ;  /* 0x0000400604ff75b2 */ /* 0x0004620008000100 */
[----:B------:R2:W1:Y:S01]  /*07b0*/  SYNCS.EXCH.64 URZ, [UR4+0x28], UR8 ;  /* 0x0000280804ff75b2 */ /* 0x0004620008000100 */
[----:B------:R2:W1:Y:S01]  /*07c0*/  SYNCS.EXCH.64 URZ, [UR4+0x48], UR6 ;  /* 0x0000480604ff75b2 */ /* 0x0004620008000100 */
[----:B------:R2:W1:Y:S01]  /*07d0*/  SYNCS.EXCH.64 URZ, [UR4+0x30], UR8 ;  /* 0x0000300804ff75b2 */ /* 0x0004620008000100 */
[----:B------:R2:W1:Y:S01]  /*07e0*/  SYNCS.EXCH.64 URZ, [UR4+0x50], UR6 ;  /* 0x0000500604ff75b2 */ /* 0x0004620008000100 */
[----:B------:R2:W1:Y:S01]  /*07f0*/  SYNCS.EXCH.64 URZ, [UR4+0x38], UR8 ;  /* 0x0000380804ff75b2 */ /* 0x0004620008000100 */
[----:B------:R2:W1:Y:S01]  /*0800*/  SYNCS.EXCH.64 URZ, [UR4+0x58], UR6 ;  /* 0x0000580604ff75b2 */ /* 0x0004620008000100 */
[----:B------:R-:W-:Y:S01]  /*0810*/  NOP ;  /* 0x0000000000007918 */ /* 0x000fe20000000000 */
.L_x_10:
[----:B------:R-:W4:Y:S01]  /*0820*/  SHFL.IDX PT, R0, R51, RZ, 0x1f ;  /* 0x00001fff33007589 */ /* 0x000f2200000e0000 */
[----:B------:R-:W-:Y:S01]  /*0830*/  NOP ;  /* 0x0000000000007918 */ /* 0x000fe20000000000 */
[----:B----4-:R-:W-:-:S13]  /*0840*/  ISETP.NE.AND P1, PT, R0, 0x3, PT ;  /* 0x000000030000780c */ /* 0x010fda0003f25270 */
[----:B------:R-:W-:Y:S05]  /*0850*/  @P1 BRA `(.L_x_11) ;  /* 0x00000000002c1947 */ /* 0x000fea0003800000 */
[----:B--23--:R-:W-:Y:S01]  /*0860*/  UMOV UR6, 0x400 ;  /* 0x0000040000067882 */ /* 0x00cfe20000000000 */
[----:B------:R-:W-:Y:S01]  /*0870*/  UMOV UR4, 0x20 ;  /* 0x0000002000047882 */ /* 0x000fe20000000000 */
[----:B------:R-:W-:Y:S02]  /*0880*/  ULEA UR6, UR47, UR6, 0x18 ;  /* 0x000000062f067291 */ /* 0x000fe4000f8ec0ff */
[----:B------:R-:W-:-:S04]  /*0890*/  UIADD3 UR4, UPT, UPT, -UR4, 0x100000, URZ ;  /* 0x0010000004047890 */ /* 0x000fc8000fffe1ff */
[----:B------:R-:W-:Y:S02]  /*08a0*/  USHF.L.U32 UR5, UR4, 0xb, URZ ;  /* 0x0000000b04057899 */ /* 0x000fe400080006ff */
[----:B------:R-:W-:Y:S01]  /*08b0*/  USHF.L.U32 UR4, UR4, 0x1, URZ ;  /* 0x0000000104047899 */ /* 0x000fe200080006ff */
[----:B------:R-:W-:Y:S01]  /*08c0*/  ELECT P1, URZ, PT ;  /* 0x0000000000ff782f */ /* 0x000fe20003820000 */
[----:B------:R-:W2:Y:S10]  /*08d0*/  FENCE.VIEW.ASYNC.S ;  /* 0x00000000000073c6 */ /* 0x000eb40000000000 */
[----:B--2---:R4:W2:Y:S01]  /*08e0*/  SYNCS.EXCH.64 URZ, [UR6+0x60], UR4 ;  /* 0x0000600406ff75b2 */ /* 0x0048a20008000100 */
[----:B------:R4:W3:Y:S02]  /*08f0*/  SYNCS.EXCH.64 URZ, [UR6+0x68], UR4 ;  /* 0x0000680406ff75b2 */ /* 0x0008e40008000100 */
[----:B----4-:R-:W-:Y:S01]  /*0900*/  NOP ;  /* 0x0000000000007918 */ /* 0x010fe20000000000 */
.L_x_11:
[----:B------:R-:W4:Y:S01]  /*0910*/  SHFL.IDX PT, R0, R51, RZ, 0x1f ;  /* 0x00001fff33007589 */ /* 0x000f2200000e0000 */
[----:B------:R-:W-:Y:S01]  /*0920*/  NOP ;  /* 0x0000000000007918 */ /* 0x000fe20000000000 */
[----:B----4-:R-:W-:-:S13]  /*0930*/  ISETP.NE.AND P1, PT, R0, 0x4, PT ;  /* 0x000000040000780c */ /* 0x010fda0003f25270 */
[----:B------:R-:W-:Y:S05]  /*0940*/  @P1 BRA `(.L_x_12) ;  /* 0x0000000000481947 */ /* 0x000fea0003800000 */
[----:B--23--:R-:W-:Y:S01]  /*0950*/  UMOV UR4, 0x720 ;  /* 0x0000072000047882 */ /* 0x00cfe20000000000 */
[----:B------:R-:W-:Y:S01]  /*0960*/  UMOV UR6, 0x400 ;  /* 0x0000040000067882 */ /* 0x000fe20000000000 */
[----:B------:R-:W-:Y:S01]  /*0970*/  USEL UR4, UR4, 0x620, UP4 ;  /* 0x0000062004047887 */ /* 0x000fe2000a000000 */
        /* <DEDUP_REMOVED lines=10> */
[----:B--2---:R4:W2:Y:S08]  /*0a20*/  SYNCS.EXCH.64 URZ, [UR6+0x70], UR8 ;  /* 0x0000700806ff75b2 */ /* 0x0048b00008000100 */
[----:B------:R4:W3:Y:S01]  /*0a30*/  SYNCS.EXCH.64 URZ, [UR6+0x80], UR4 ;  /* 0x0000800406ff75b2 */ /* 0x0008e20008000100 */
[----:B------:R4:W1:Y:S01]  /*0a40*/  SYNCS.EXCH.64 URZ, [UR6+0x78], UR8 ;  /* 0x0000780806ff75b2 */ /* 0x0008620008000100 */
[----:B------:R4:W1:Y:S02]  /*0a50*/  SYNCS.EXCH.64 URZ, [UR6+0x88], UR4 ;  /* 0x0000880406ff75b2 */ /* 0x0008640008000100 */
[----:B----4-:R-:W-:Y:S01]  /*0a60*/  NOP ;  /* 0x0000000000007918 */ /* 0x010fe20000000000 */
.L_x_12:
[----:B------:R-:W4:Y:S01]  /*0a70*/  SHFL.IDX PT, R0, R51, RZ, 0x1f ;  /* 0x00001fff33007589 */ /* 0x000f2200000e0000 */
[----:B------:R-:W-:Y:S01]  /*0a80*/  NOP ;  /* 0x0000000000007918 */ /* 0x000fe20000000000 */
[----:B----4-:R-:W-:-:S13]  /*0a90*/  ISETP.NE.AND P1, PT, R0, 0x5, PT ;  /* 0x000000050000780c */ /* 0x010fda0003f25270 */
[----:B------:R-:W-:Y:S05]  /*0aa0*/  @P1 BRA `(.L_x_13) ;  /* 0x0000000000541947 */ /* 0x000fea0003800000 */
[----:B--23--:R-:W-:Y:S01]  /*0ab0*/  UMOV UR4, 0x400 ;  /* 0x0000040000047882 */ /* 0x00cfe20000000000 */
        /* <DEDUP_REMOVED lines=14> */
[----:B------:R4:W1:Y:S01]  /*0ba0*/  SYNCS.EXCH.64 URZ, [UR4+0xb8], UR8 ;  /* 0x0000b80804ff75b2 */ /* 0x0008620008000100 */
[----:B------:R4:W1:Y:S01]  /*0bb0*/  SYNCS.EXCH.64 URZ, [UR4+0xa0], UR6 ;  /* 0x0000a00604ff75b2 */ /* 0x0008620008000100 */
[----:B------:R4:W1:Y:S01]  /*0bc0*/  SYNCS.EXCH.64 URZ, [UR4+0xc0], UR8 ;  /* 0x0000c00804ff75b2 */ /* 0x0008620008000100 */
[----:B------:R4:W1:Y:S01]  /*0bd0*/  SYNCS.EXCH.64 URZ, [UR4+0xa8], UR6 ;  /* 0x0000a80604ff75b2 */ /* 0x0008620008000100 */
[----:B------:R4:W1:Y:S02]  /*0be0*/  SYNCS.EXCH.64 URZ, [UR4+0xc8], UR8 ;  /* 0x0000c80804ff75b2 */ /* 0x0008640008000100 */
[----:B----4-:R-:W-:Y:S01]  /*0bf0*/  NOP ;  /* 0x0000000000007918 */ /* 0x010fe20000000000 */
.L_x_13:
[----:B------:R-:W4:Y:S01]  /*0c00*/  SHFL.IDX PT, R0, R51, RZ, 0x1f ;  /* 0x00001fff33007589 */ /* 0x000f2200000e0000 */
[----:B------:R-:W-:Y:S01]  /*0c10*/  ISETP.NE.OR P0, PT, RZ, UR23, !P0 ;  /* 0x00000017ff007c0c */ /* 0x000fe2000c705670 */
        /* <DEDUP_REMOVED lines=12> */
[----:B------:R4:W3:Y:S01]  /*0ce0*/  SYNCS.EXCH.64 URZ, [UR4+0xe0], UR6 ;  /* 0x0000e00604ff75b2 */ /* 0x0008e20008000100 */
[----:B------:R4:W1:Y:S01]  /*0cf0*/  SYNCS.EXCH.64 URZ, [UR4+0xd8], UR6 ;  /* 0x0000d80604ff75b2 */ /* 0x0008620008000100 */
[----:B------:R4:W1:Y:S02]  /*0d00*/  SYNCS.EXCH.64 URZ, [UR4+0xe8], UR6 ;  /* 0x0000e80604ff75b2 */ /* 0x0008640008000100 */
[----:B----4-:R-:W-:Y:S01]  /*0d10*/  NOP ;  /* 0x0000000000007918 */ /* 0x010fe20000000000 */
.L_x_14:
[----:B------:R-:W-:Y:S01]  /*0d20*/  VOTEU.ALL UP0, P0 ;  /* 0x0000000000ff7886 */ /* 0x000fe20000000000 */
[----:B--23--:R-:W-:Y:S01]  /*0d30*/  UMOV UR4, 0x20 ;  /* 0x0000002000047882 */ /* 0x00cfe20000000000 */
[----:B------:R-:W2:Y:S01]  /*0d40*/  LDCU UR7, c[0x0][0x36c] ;  /* 0x00006d80ff0777ac */ /* 0x000ea20008000800 */
[----:B------:R-:W-:Y:S01]  /*0d50*/  NOP ;  /* 0x0000000000007918 */ /* 0x000fe20000000000 */
[----:B------:R-:W-:Y:S01]  /*0d60*/  LOP3.LUT R0, R61, 0x1f, RZ, 0xc0, !PT ;  /* 0x0000001f3d007812 */ /* 0x000fe200078ec0ff */
[----:B------:R-:W-:Y:S01]  /*0d70*/  @!UP0 UMOV UR6, 0x400 ;  /* 0x0000040000068882 */ /* 0x000fe20000000000 */
[----:B------:R-:W-:-:S04]  /*0d80*/  @!UP0 UIADD3 UR4, UPT, UPT, -UR4, 0x100000, URZ ;  /* 0x0010000004048890 */ /* 0x000fc8000fffe1ff */
[----:B------:R-:W-:Y:S02]  /*0d90*/  @!UP0 USHF.L.U32 UR5, UR4, 0xb, URZ ;  /* 0x0000000b04058899 */ /* 0x000fe400080006ff */
[----:B------:R-:W-:Y:S02]  /*0da0*/  @!UP0 USHF.L.U32 UR4, UR4, 0x1, URZ ;  /* 0x0000000104048899 */ /* 0x000fe400080006ff */
[----:B------:R-:W-:Y:S01]  /*0db0*/  @!UP0 ULEA UR6, UR47, UR6, 0x18 ;  /* 0x000000062f068291 */ /* 0x000fe2000f8ec0ff */
[----:B------:R-:W-:Y:S01]  /*0dc0*/  VOTEU.ALL UP0, P0 ;  /* 0x0000000000ff7886 */ /* 0x000fe20000000000 */
[----:B------:R-:W-:Y:S02]  /*0dd0*/  UISETP.NE.AND UP5, UPT, UR23, URZ, UPT ;  /* 0x000000ff1700728c */ /* 0x000fe4000bfa5270 */
[----:B--2---:R-:W-:Y:S01]  /*0de0*/  UISETP.EQ.U32.AND UP6, UPT, UR7, 0x1, UPT ;  /* 0x000000010700788c */ /* 0x004fe2000bfc2070 */
[----:B------:R-:W2:Y:S07]  /*0df0*/  FENCE.VIEW.ASYNC.S ;  /* 0x00000000000073c6 */ /* 0x000eae0000000000 */
[----:B--2---:R2:W3:Y:S01]  /*0e00*/  @!UP0 SYNCS.EXCH.64 URZ, [UR6+0xf0], UR4 ;  /* 0x0000f00406ff85b2 */ /* 0x0044e20008000100 */
[----:B------:R-:W-:Y:S05]  /*0e10*/  BRA.U !UP6, `(.L_x_15) ;  /* 0x000000010e087547 */ /* 0x000fea000b800000 */
[----:B-1-3--:R-:W-:Y:S01]  /*0e20*/  UCGABAR_ARV ;  /* 0x00000000000079c7 */ /* 0x00afe20008000000 */
[----:B------:R-:W-:Y:S05]  /*0e30*/  BRA `(.L_x_16) ;  /* 0x0000000000047947 */ /* 0x000fea0003800000 */
.L_x_15:
[----:B-1-3--:R-:W-:Y:S01]  /*0e40*/  NOP ;  /* 0x0000000000007918 */ /* 0x00afe20000000000 */
.L_x_16:
[----:B------:R-:W1:Y:S01]  /*0e50*/  S2UR UR24, SR_CTAID.X ;  /* 0x00000000001879c3 */ /* 0x000e620000002500 */
[----:B------:R-:W-:-:S05]  /*0e60*/  CS2R.32 R52, SR_CgaSize ;  /* 0x0000000000347805 */ /* 0x000fca0000008a00 */
[----:B------:R-:W-:-:S05]  /*0e70*/  IMAD R52, R52, -0xa0, RZ ;  /* 0xffffff6034347824 */ /* 0x000fca00078e02ff */
[----:B--2---:R-:W-:-:S14]  /*0e80*/  R2UR UR5, R52 ;  /* 0x00000000340572ca */ /* 0x004fdc00000e0000 */
[----:B------:R-:W2:Y:S01]  /*0e90*/  LDCU UR5, c[0x0][UR5+0x2b0] ;  /* 0x00005600050577ac */ /* 0x000ea20008000800 */
[----:B------:R-:W-:-:S05]  /*0ea0*/  CS2R.32 R52, SR_CgaSize ;  /* 0x0000000000347805 */ /* 0x000fca0000008a00 */
[----:B------:R-:W-:-:S05]  /*0eb0*/  IMAD R52, R52, -0xa0, RZ ;  /* 0xffffff6034347824 */ /* 0x000fca00078e02ff */
[----:B------:R-:W-:-:S14]  /*0ec0*/  R2UR UR4, R52 ;  /* 0x00000000340472ca */ /* 0x000fdc00000e0000 */
[----:B------:R-:W3:Y:S01]  /*0ed0*/  LDCU UR4, c[0x0][UR4+0x2b4] ;  /* 0x00005680040477ac */ /* 0x000ee20008000800 */
[----:B------:R-:W4:Y:S01]  /*0ee0*/  S2UR UR20, SR_CTAID.Y ;  /* 0x00000000001479c3 */ /* 0x000f220000002600 */
[----:B------:R-:W-:-:S05]  /*0ef0*/  CS2R.32 R52, SR_CgaSize ;  /* 0x0000000000347805 */ /* 0x000fca0000008a00 */
[----:B------:R-:W-:-:S05]  /*0f00*/  IMAD R52, R52, -0xa0, RZ ;  /* 0xffffff6034347824 */ /* 0x000fca00078e02ff */
[----:B------:R-:W-:-:S14]  /*0f10*/  R2UR UR7, R52 ;  /* 0x00000000340772ca */ /* 0x000fdc00000e0000 */
[----:B------:R-:W3:Y:S01]  /*0f20*/  LDCU UR7, c[0x0][UR7+0x2a0] ;  /* 0x00005400070777ac */ /* 0x000ee20008000800 */
[----:B------:R-:W-:-:S05]  /*0f30*/  CS2R.32 R52, SR_CgaSize ;  /* 0x0000000000347805 */ /* 0x000fca0000008a00 */
[----:B------:R-:W-:-:S05]  /*0f40*/  IMAD R52, R52, -0xa0, RZ ;  /* 0xffffff6034347824 */ /* 0x000fca00078e02ff */
[----:B------:R-:W-:-:S14]  /*0f50*/  R2UR UR63, R52 ;  /* 0x00000000343f72ca */ /* 0x000fdc00000e0000 */
[----:B------:R-:W3:Y:S01]  /*0f60*/  LDCU UR63, c[0x0][UR63+0x2a4] ;  /* 0x000054803f3f77ac */ /* 0x000ee20008000800 */
[----:B------:R-:W-:Y:S01]  /*0f70*/  UISETP.GT.U32.AND UP0, UPT, UR48, 0xffff, UPT ;  /* 0x0000ffff3000788c */ /* 0x000fe2000bf04070 */
[----:B------:R-:W3:Y:S01]  /*0f80*/  LDCU UR25, c[0x0][0xb24] ;  /* 0x00016480ff1977ac */ /* 0x000ee20008000800 */
[----:B------:R-:W3:Y:S01]  /*0f90*/  LDCU UR45, c[0x0][0xb24] ;  /* 0x00016480ff2d77ac */ /* 0x000ee20008000800 */
[----:B-1----:R-:W-:Y:S01]  /*0fa0*/  I2FP.F32.U32 R3, UR24 ;  /* 0x0000001800037c45 */ /* 0x002fe20008201000 */
[----:B------:R-:W1:Y:S04]  /*0fb0*/  LDCU UR29, c[0x0][0xb30] ;  /* 0x00016600ff1d77ac */ /* 0x000e680008000800 */
[----:B--2---:R-:W-:Y:S01]  /*0fc0*/  FMUL R3, R3, UR5 ;  /* 0x0000000503037c20 */ /* 0x004fe20008400000 */
[----:B------:R-:W-:Y:S01]  /*0fd0*/  USHF.L.U32 UR22, UR47, 0x9, URZ ;  /* 0x000000092f167899 */ /* 0x000fe200080006ff */
[----:B----4-:R-:W-:Y:S01]  /*0fe0*/  I2FP.F32.U32 R2, UR20 ;  /* 0x0000001400027c45 */ /* 0x010fe20008201000 */
[----:B------:R-:W-:Y:S01]  /*0ff0*/  UMOV UR11, 0x55 ;  /* 0x00000055000b7882 */ /* 0x000fe20000000000 */
[----:B------:R-:W-:-:S02]  /*1000*/  USHF.L.U32 UR44, UR24, 0x6, URZ ;  /* 0x00000006182c7899 */ /* 0x000fc400080006ff */
[----:B------:R-:W2:Y:S01]  /*1010*/  F2I.U32.TRUNC.NTZ R3, R3 ;  /* 0x0000000300037305 */ /* 0x000ea2000020f000 */
[----:B------:R-:W-:Y:S01]  /*1020*/  USEL UR21, UR48, 0xffff, !UP0 ;  /* 0x0000ffff30157887 */ /* 0x000fe2000c000000 */
[----:B---3--:R-:W-:-:S06]  /*1030*/  FMUL R2, R2, UR4 ;  /* 0x0000000402027c20 */ /* 0x008fcc0008400000 */
[----:B------:R-:W3:Y:S01]  /*1040*/  F2I.U32.TRUNC.NTZ R2, R2 ;  /* 0x0000000200027305 */ /* 0x000ee2000020f000 */
[----:B--2---:R-:W-:Y:S02]  /*1050*/  R2UR UR4, R3 ;  /* 0x00000000030472ca */ /* 0x004fe400000e0000 */
[----:B------:R-:W-:Y:S02]  /*1060*/  PRMT R3, RZ, 0x7610, R3 ;  /* 0x00007610ff037816 */ /* 0x000fe40000000003 */
[----:B---3--:R-:W-:Y:S02]  /*1070*/  R2UR UR6, R2 ;  /* 0x00000000020672ca */ /* 0x008fe400000e0000 */
[----:B------:R-:W-:-:S07]  /*1080*/  PRMT R2, RZ, 0x7610, R2 ;  /* 0x00007610ff027816 */ /* 0x000fce0000000002 */
[----:B------:R-:W-:-:S04]  /*1090*/  UIADD3 UR5, UPT, UPT, -UR4, URZ, URZ ;  /* 0x000000ff04057290 */ /* 0x000fc8000fffe1ff */
[----:B------:R-:W-:Y:S02]  /*10a0*/  UIMAD UR5, UR7, UR5, UR24 ;  /* 0x00000005070572a4 */ /* 0x000fe4000f8e0218 */
[----:B------:R-:W-:-:S04]  /*10b0*/  UIADD3 UR4, UPT, UPT, -UR6, URZ, URZ ;  /* 0x000000ff06047290 */ /* 0x000fc8000fffe1ff */
[----:B------:R-:W-:Y:S01]  /*10c0*/  IMAD.U32 R52, RZ, RZ, UR5 ;  /* 0x00000005ff347e24 */ /* 0x000fe2000f8e00ff */
[----:B------:R-:W-:Y:S01]  /*10d0*/  UIMAD UR63, UR63, UR4, UR20 ;  /* 0x000000043f3f72a4 */ /* 0x000fe2000f8e0214 */
[----:B-1----:R-:W-:Y:S11]  /*10e0*/  BRA.U UP5, `(.L_x_17) ;  /* 0x0000000105607547 */ /* 0x002ff6000b800000 */
[----:B------:R-:W-:-:S13]  /*10f0*/  R2UR UR4, R52 ;  /* 0x00000000340472ca */ /* 0x000fda00000e0000 */
[----:B------:R-:W-:Y:S02]  /*1100*/  UISETP.GT.U32.AND UP0, UPT, UR4, 0x1, UPT ;  /* 0x000000010400788c */ /* 0x000fe4000bf04070 */
[----:B------:R-:W-:Y:S02]  /*1110*/  ULOP3.LUT UR10, UR4, 0xfffffffe, URZ, 0xc0, !UPT ;  /* 0xfffffffe040a7892 */ /* 0x000fe4000f8ec0ff */
[----:B------:R-:W-:Y:S02]  /*1120*/  UISETP.NE.AND UP3, UPT, UR63, URZ, UP0 ;  /* 0x000000ff3f00728c */ /* 0x000fe40008765270 */
[----:B------:R-:W-:Y:S02]  /*1130*/  UISETP.NE.AND UP2, UPT, UR63, 0x1, UP0 ;  /* 0x000000013f00788c */ /* 0x000fe40008745270 */
[----:B------:R-:W-:Y:S02]  /*1140*/  UISETP.NE.AND UP1, UPT, UR63, 0x2, UP0 ;  /* 0x000000023f00788c */ /* 0x000fe40008725270 */
[----:B------:R-:W-:-:S02]  /*1150*/  UISETP.NE.AND UP0, UPT, UR63, 0x3, UP0 ;  /* 0x000000033f00788c */ /* 0x000fc40008705270 */
[----:B------:R-:W-:Y:S02]  /*1160*/  USEL UR6, URZ, 0x1, UP3 ;  /* 0x00000001ff067887 */ /* 0x000fe40009800000 */
[----:B------:R-:W-:Y:S02]  /*1170*/  USEL UR5, URZ, 0x4, UP2 ;  /* 0x00000004ff057887 */ /* 0x000fe40009000000 */
[----:B------:R-:W-:Y:S02]  /*1180*/  USEL UR4, URZ, 0x10, UP1 ;  /* 0x00000010ff047887 */ /* 0x000fe40008800000 */
[----:B------:R-:W-:Y:S02]  /*1190*/  USEL UR9, URZ, 0x40, UP0 ;  /* 0x00000040ff097887 */ /* 0x000fe40008000000 */
[----:B------:R-:W-:Y:S02]  /*11a0*/  USEL UR8, URZ, 0x2, UP3 ;  /* 0x00000002ff087887 */ /* 0x000fe40009800000 */
[----:B------:R-:W-:-:S02]  /*11b0*/  UIADD3 UR4, UPT, UPT, UR4, UR5, UR6 ;  /* 0x0000000504047290 */ /* 0x000fc4000fffe006 */
[----:B------:R-:W-:Y:S02]  /*11c0*/  USEL UR6, URZ, 0x20, UP1 ;  /* 0x00000020ff067887 */ /* 0x000fe40008800000 */
[----:B------:R-:W-:Y:S02]  /*11d0*/  USEL UR7, URZ, 0x8, UP2 ;  /* 0x00000008ff077887 */ /* 0x000fe40009000000 */
[----:B------:R-:W-:Y:S02]  /*11e0*/  UIADD3 UR5, UPT, UPT, UR8, UR9, UR4 ;  /* 0x0000000908057290 */ /* 0x000fe4000fffe004 */
[----:B------:R-:W-:Y:S02]  /*11f0*/  ULEA UR4, UR63, UR10, 0x1 ;  /* 0x0000000a3f047291 */ /* 0x000fe4000f8e08ff */
[----:B------:R-:W-:Y:S02]  /*1200*/  USEL UR8, URZ, 0x80, UP0 ;  /* 0x00000080ff087887 */ /* 0x000fe40008000000 */
[----:B------:R-:W-:-:S03]  /*1210*/  UIADD3 UR5, UPT, UPT, UR6, UR7, UR5 ;  /* 0x0000000706057290 */ /* 0x000fc6000fffe005 */
[----:B------:R-:W-:Y:S01]  /*1220*/  UMOV UR6, 0x3 ;  /* 0x0000000300067882 */ /* 0x000fe20000000000 */
[----:B------:R-:W-:Y:S02]  /*1230*/  UIADD3 UR5, UPT, UPT, UR5, UR8, URZ ;  /* 0x0000000805057290 */ /* 0x000fe4000fffe0ff */
[----:B------:R-:W-:-:S04]  /*1240*/  USHF.L.U32 UR4, UR6, UR4, URZ ;  /* 0x0000000406047299 */ /* 0x000fc800080006ff */
[----:B------:R-:W-:Y:S02]  /*1250*/  MOV R3, UR5 ;  /* 0x0000000500037c02 */ /* 0x000fe40008000f00 */
[----:B------:R-:W-:-:S07]  /*1260*/  IMAD.U32 R2, RZ, RZ, UR4 ;  /* 0x00000004ff027e24 */ /* 0x000fce000f8e00ff */
.L_x_17:
[----:B------:R-:W1:Y:S01]  /*1270*/  S2UR UR36, SR_CTAID.Z ;  /* 0x00000000002479c3 */ /* 0x000e620000002700 */
[----:B------:R-:W-:Y:S02]  /*1280*/  UISETP.GE.AND UP0, UPT, UR25, 0x1, UPT ;  /* 0x000000011900788c */ /* 0x000fe4000bf06270 */
[----:B------:R-:W-:Y:S02]  /*1290*/  ULOP3.LUT UR21, UR21, 0xffff, URZ, 0xc0, !UPT ;  /* 0x0000ffff15157892 */ /* 0x000fe4000f8ec0ff */
[----:B------:R-:W-:Y:S02]  /*12a0*/  UISETP.NE.AND UP3, UPT, UR23, 0x2, UPT ;  /* 0x000000021700788c */ /* 0x000fe4000bf65270 */
[----:B------:R-:W-:Y:S02]  /*12b0*/  ULOP3.LUT UR22, UR22, 0xc00, URZ, 0xc0, !UPT ;  /* 0x00000c0016167892 */ /* 0x000fe4000f8ec0ff */
[----:B------:R-:W-:Y:S02]  /*12c0*/  ULOP3.LUT UR44, UR44, 0x40, URZ, 0xc0, !UPT ;  /* 0x000000402c2c7892 */ /* 0x000fe4000f8ec0ff */
[----:B------:R-:W-:Y:S01]  /*12d0*/  USHF.L.U32 UR21, UR11, UR21, URZ ;  /* 0x000000150b157299 */ /* 0x000fe200080006ff */
[----:B------:R-:W-:Y:S11]  /*12e0*/  BRA.U !UP0, `(.L_x_18) ;  /* 0x0000000108d47547 */ /* 0x000ff6000b800000 */
[----:B------:R-:W2:Y:S01]  /*12f0*/  LDCU.128 UR12, c[0x0][0xb10] ;  /* 0x00016200ff0c77ac */ /* 0x000ea20008000c00 */
[----:B------:R-:W3:Y:S01]  /*1300*/  LDCU UR6, c[0x0][0x370] ;  /* 0x00006e00ff0677ac */ /* 0x000ee20008000800 */
[----:B------:R-:W4:Y:S01]  /*1310*/  LDCU UR5, c[0x0][0x374] ;  /* 0x00006e80ff0577ac */ /* 0x000f220008000800 */
[----:B------:R-:W1:Y:S01]  /*1320*/  LDCU UR28, c[0x0][0xb0c] ;  /* 0x00016180ff1c77ac */ /* 0x000e620008000800 */
[----:B------:R-:W1:Y:S01]  /*1330*/  LDCU UR7, c[0x0][0xb20] ;  /* 0x00016400ff0777ac */ /* 0x000e620008000800 */
[----:B------:R-:W1:Y:S01]  /*1340*/  LDCU.64 UR8, c[0x0][0xb28] ;  /* 0x00016500ff0877ac */ /* 0x000e620008000a00 */
[----:B--2---:R-:W-:Y:S02]  /*1350*/  UISETP.NE.AND UP0, UPT, UR14, 0x1, UPT ;  /* 0x000000010e00788c */ /* 0x004fe4000bf05270 */
[----:B----4-:R-:W-:Y:S02]  /*1360*/  UIMAD.WIDE.U32 UR10, UR5, UR15, URZ ;  /* 0x0000000f050a72a5 */ /* 0x010fe4000f8e00ff */
[----:B---3--:R-:W-:-:S02]  /*1370*/  UIMAD.WIDE.U32 UR18, UR6, UR12, URZ ;  /* 0x0000000c061272a5 */ /* 0x008fc4000f8e00ff */
[----:B-1----:R-:W-:Y:S02]  /*1380*/  UISETP.NE.AND UP1, UPT, UR28, 0x1, UPT ;  /* 0x000000011c00788c */ /* 0x002fe4000bf25270 */
[----:B------:R-:W-:Y:S01]  /*1390*/  UISETP.NE.AND UP2, UPT, UR25, 0x1, UPT ;  /* 0x000000011900788c */ /* 0x000fe2000bf45270 */
[----:B------:R-:W-:Y:S02]  /*13a0*/  UMOV UR10, UR11 ;  /* 0x0000000b000a7c82 */ /* 0x000fe40008000000 */
[----:B------:R-:W-:Y:S01]  /*13b0*/  UMOV UR18, UR19 ;  /* 0x0000001300127c82 */ /* 0x000fe20008000000 */
[----:B------:R-:W-:Y:S02]  /*13c0*/  @UP0 USHF.R.U32.HI UR5, URZ, UR7, UR10 ;  /* 0x00000007ff050299 */ /* 0x000fe4000801160a */
[----:B------:R-:W-:Y:S02]  /*13d0*/  UIMAD.WIDE.U32 UR26, UR20, UR15, URZ ;  /* 0x0000000f141a72a5 */ /* 0x000fe4000f8e00ff */
[----:B------:R-:W-:-:S02]  /*13e0*/  UIMAD.WIDE.U32 UR10, UR5, UR8, URZ ;  /* 0x00000008050a72a5 */ /* 0x000fc4000f8e00ff */
[----:B------:R-:W-:Y:S02]  /*13f0*/  @UP1 USHF.R.U32.HI UR6, URZ, UR13, UR18 ;  /* 0x0000000dff061299 */ /* 0x000fe40008011612 */
[----:B------:R-:W-:Y:S02]  /*1400*/  UIMAD.WIDE.U32 UR16, UR24, UR12, URZ ;  /* 0x0000000c181072a5 */ /* 0x000fe4000f8e00ff */
[----:B------:R-:W-:Y:S01]  /*1410*/  UIMAD.WIDE.U32 UR18, UR6, UR8, URZ ;  /* 0x00000008061272a5 */ /* 0x000fe2000f8e00ff */
[----:B------:R-:W-:Y:S01]  /*1420*/  UMOV UR4, UR27 ;  /* 0x0000001b00047c82 */ /* 0x000fe20008000000 */
[----:B------:R-:W-:Y:S01]  /*1430*/  UMOV UR10, UR11 ;  /* 0x0000000b000a7c82 */ /* 0x000fe20008000000 */
[----:B------:R-:W-:Y:S02]  /*1440*/  USHF.R.U32.HI UR4, URZ, UR7, UR4 ;  /* 0x00000007ff047299 */ /* 0x000fe40008011604 */
[----:B------:R-:W-:Y:S02]  /*1450*/  @UP2 USHF.R.U32.HI UR5, URZ, UR9, UR10 ;  /* 0x00000009ff052299 */ /* 0x000fe4000801160a */
[----:B------:R-:W-:Y:S01]  /*1460*/  UMOV UR7, UR19 ;  /* 0x0000001300077c82 */ /* 0x000fe20008000000 */
[----:B------:R-:W-:Y:S01]  /*1470*/  UMOV UR16, UR17 ;  /* 0x0000001100107c82 */ /* 0x000fe20008000000 */
[----:B------:R-:W-:-:S02]  /*1480*/  @UP2 USHF.R.U32.HI UR6, URZ, UR9, UR7 ;  /* 0x00000009ff062299 */ /* 0x000fc40008011607 */
[----:B------:R-:W-:Y:S02]  /*1490*/  USHF.R.U32.HI UR13, URZ, UR13, UR16 ;  /* 0x0000000dff0d7299 */ /* 0x000fe40008011610 */
[----:B------:R-:W-:Y:S02]  /*14a0*/  USEL UR4, UR20, UR4, !UP0 ;  /* 0x0000000414047287 */ /* 0x000fe4000c000000 */
[----:B------:R-:W-:Y:S02]  /*14b0*/  UIMAD UR7, UR5, UR25, URZ ;  /* 0x00000019050772a4 */ /* 0x000fe4000f8e02ff */
[----:B------:R-:W-:Y:S02]  /*14c0*/  USEL UR5, UR24, UR13, !UP1 ;  /* 0x0000000d18057287 */ /* 0x000fe4000c800000 */
[----:B------:R-:W-:Y:S02]  /*14d0*/  UIMAD UR12, UR6, UR25, URZ ;  /* 0x00000019060c72a4 */ /* 0x000fe4000f8e02ff */
[----:B------:R-:W-:-:S02]  /*14e0*/  UISETP.GE.AND UP0, UPT, UR4, UR7, UPT ;  /* 0x000000070400728c */ /* 0x000fc4000bf06270 */
[----:B------:R-:W-:Y:S02]  /*14f0*/  UIMAD.WIDE.U32 UR10, UR4, UR8, URZ ;  /* 0x00000008040a72a5 */ /* 0x000fe4000f8e00ff */
[----:B------:R-:W-:Y:S02]  /*1500*/  UISETP.GE.OR UP0, UPT, UR5, UR12, UP0 ;  /* 0x0000000c0500728c */ /* 0x000fe40008706670 */
[----:B------:R-:W-:Y:S02]  /*1510*/  UIMAD.WIDE.U32 UR12, UR5, UR8, URZ ;  /* 0x00000008050c72a5 */ /* 0x000fe4000f8e00ff */
[----:B------:R-:W-:Y:S01]  /*1520*/  UIADD3 UR10, UPT, UPT, -UR4, URZ, URZ ;  /* 0x000000ff040a7290 */ /* 0x000fe2000fffe1ff */
[----:B------:R-:W-:Y:S01]  /*1530*/  UMOV UR8, UR11 ;  /* 0x0000000b00087c82 */ /* 0x000fe20008000000 */
[----:B------:R-:W-:Y:S02]  /*1540*/  UIADD3 UR11, UPT, UPT, -UR5, URZ, URZ ;  /* 0x000000ff050b7290 */ /* 0x000fe4000fffe1ff */
[----:B------:R-:W-:-:S03]  /*1550*/  USHF.R.U32.HI UR8, URZ, UR9, UR8 ;  /* 0x00000009ff087299 */ /* 0x000fc60008011608 */
[----:B------:R-:W-:Y:S01]  /*1560*/  @!UP0 UMOV UR7, UR13 ;  /* 0x0000000d00078c82 */ /* 0x000fe20008000000 */
[----:B------:R-:W-:Y:S02]  /*1570*/  UIMAD UR20, UR14, UR10, UR20 ;  /* 0x0000000a0e1472a4 */ /* 0x000fe4000f8e0214 */
[----:B------:R-:W-:Y:S02]  /*1580*/  USEL UR8, UR4, UR8, !UP2 ;  /* 0x0000000804087287 */ /* 0x000fe4000d000000 */
[----:B------:R-:W-:Y:S02]  /*1590*/  @!UP0 USHF.R.U32.HI UR7, URZ, UR9, UR7 ;  /* 0x00000009ff078299 */ /* 0x000fe40008011607 */
[----:B------:R-:W-:Y:S02]  /*15a0*/  UIADD3 UR9, UPT, UPT, -UR8, URZ, URZ ;  /* 0x000000ff08097290 */ /* 0x000fe4000fffe1ff */
[----:B------:R-:W-:Y:S02]  /*15b0*/  @!UP0 USEL UR7, UR5, UR7, !UP2 ;  /* 0x0000000705078287 */ /* 0x000fe4000d000000 */
[----:B------:R-:W-:-:S02]  /*15c0*/  UIMAD UR9, UR25, UR9, UR4 ;  /* 0x00000009190972a4 */ /* 0x000fc4000f8e0204 */
[----:B------:R-:W-:Y:S02]  /*15d0*/  @!UP0 UIADD3 UR8, UPT, UPT, UR8, -UR7, URZ ;  /* 0x8000000708088290 */ /* 0x000fe4000fffe0ff */
[----:B------:R-:W-:Y:S02]  /*15e0*/  @!UP0 UIMAD UR6, UR9, UR6, UR7 ;  /* 0x00000006090682a4 */ /* 0x000fe4000f8e0207 */
[----:B------:R-:W-:Y:S02]  /*15f0*/  @!UP0 UIMAD UR4, UR8, UR25, UR5 ;  /* 0x00000019080482a4 */ /* 0x000fe4000f8e0205 */
[----:B------:R-:W-:Y:S02]  /*1600*/  UIMAD UR24, UR28, UR11, UR24 ;  /* 0x0000000b1c1872a4 */ /* 0x000fe4000f8e0218 */
[----:B------:R-:W-:Y:S01]  /*1610*/  UIMAD UR20, UR4, UR14, UR20 ;  /* 0x0000000e041472a4 */ /* 0x000fe2000f8e0214 */
[----:B------:R-:W-:Y:S02]  /*1620*/  @!UP0 UMOV UR5, UR6 ;  /* 0x0000000600058c82 */ /* 0x000fe40008000000 */
[----:B------:R-:W-:-:S12]  /*1630*/  UIMAD UR24, UR5, UR28, UR24 ;  /* 0x0000001c051872a4 */ /* 0x000fd8000f8e0218 */
.L_x_18:
[----:B------:R-:W-:-:S09]  /*1640*/  UISETP.NE.AND UP0, UPT, UR29, 0x1, UPT ;  /* 0x000000011d00788c */ /* 0x000fd2000bf05270 */
[----:B------:R-:W-:Y:S05]  /*1650*/  BRA.U UP0, `(.L_x_19) ;  /* 0x0000000100447547 */ /* 0x000fea000b800000 */
[----:B------:R-:W2:Y:S01]  /*1660*/  LDCU.128 UR8, c[0x0][0xb10] ;  /* 0x00016200ff0877ac */ /* 0x000ea20008000c00 */
[----:B------:R-:W3:Y:S01]  /*1670*/  LDCU UR12, c[0x0][0xb0c] ;  /* 0x00016180ff0c77ac */ /* 0x000ee20008000800 */
[----:B------:R-:W4:Y:S01]  /*1680*/  LDCU UR13, c[0x0][0xb20] ;  /* 0x00016400ff0d77ac */ /* 0x000f220008000800 */
[----:B--2---:R-:W-:Y:S02]  /*1690*/  UIMAD.WIDE.U32 UR6, UR24, UR8, URZ ;  /* 0x00000008180672a5 */ /* 0x004fe4000f8e00ff */
[----:B------:R-:W-:Y:S02]  /*16a0*/  UIMAD.WIDE.U32 UR4, UR20, UR11, URZ ;  /* 0x0000000b140472a5 */ /* 0x000fe4000f8e00ff */
[----:B---3--:R-:W-:Y:S02]  /*16b0*/  UISETP.NE.AND UP1, UPT, UR12, 0x1, UPT ;  /* 0x000000010c00788c */ /* 0x008fe4000bf25270 */
[----:B------:R-:W-:Y:S01]  /*16c0*/  UISETP.NE.AND UP0, UPT, UR10, 0x1, UPT ;  /* 0x000000010a00788c */ /* 0x000fe2000bf05270 */
[----:B------:R-:W-:-:S02]  /*16d0*/  UMOV UR6, UR7 ;  /* 0x0000000700067c82 */ /* 0x000fc40008000000 */
[----:B------:R-:W-:Y:S01]  /*16e0*/  UMOV UR4, UR5 ;  /* 0x0000000500047c82 */ /* 0x000fe20008000000 */
[----:B------:R-:W-:Y:S02]  /*16f0*/  USHF.R.U32.HI UR6, URZ, UR9, UR6 ;  /* 0x00000009ff067299 */ /* 0x000fe40008011606 */
[----:B----4-:R-:W-:Y:S02]  /*1700*/  USHF.R.U32.HI UR4, URZ, UR13, UR4 ;  /* 0x0000000dff047299 */ /* 0x010fe40008011604 */
[----:B------:R-:W-:Y:S02]  /*1710*/  USEL UR5, UR24, UR6, !UP1 ;  /* 0x0000000618057287 */ /* 0x000fe4000c800000 */
[----:B------:R-:W-:-:S04]  /*1720*/  USEL UR4, UR20, UR4, !UP0 ;  /* 0x0000000414047287 */ /* 0x000fc8000c000000 */
[----:B------:R-:W-:Y:S02]  /*1730*/  UIADD3 UR6, UPT, UPT, UR5, -UR4, URZ ;  /* 0x8000000405067290 */ /* 0x000fe4000fffe0ff */
[----:B------:R-:W-:Y:S02]  /*1740*/  UIADD3 UR4, UPT, UPT, -UR5, UR4, URZ ;  /* 0x0000000405047290 */ /* 0x000fe4000fffe1ff */
[----:B------:R-:W-:Y:S02]  /*1750*/  UIMAD UR20, UR6, UR10, UR20 ;  /* 0x0000000a061472a4 */ /* 0x000fe4000f8e0214 */
[----:B------:R-:W-:-:S12]  /*1760*/  UIMAD UR24, UR4, UR12, UR24 ;  /* 0x0000000c041872a4 */ /* 0x000fd8000f8e0218 */
.L_x_19:
[----:B------:R-:W-:Y:S05]  /*1770*/  BRA.U !UP6, `(.L_x_20) ;  /* 0x000000010e0c7547 */ /* 0x000fea000b800000 */
[----:B------:R-:W-:Y:S01]  /*1780*/  UCGABAR_WAIT ;  /* 0x0000000000007dc7 */ /* 0x000fe20008000000 */
[----:B------:R-:W-:Y:S01]  /*1790*/  CCTL.IVALL ;  /* 0x00000000ff00798f */ /* 0x000fe20002000000 */
[----:B------:R-:W-:Y:S05]  /*17a0*/  BRA `(.L_x_21) ;  /* 0x0000000000047947 */ /* 0x000fea0003800000 */
.L_x_20:
[----:B------:R-:W-:Y:S06]  /*17b0*/  BAR.SYNC.DEFER_BLOCKING 0x0 ;  /* 0x0000000000007b1d */ /* 0x000fec0000010000 */
.L_x_21:
[----:B------:R-:W-:Y:S05]  /*17c0*/  BRA.U UP3, `(.L_x_22) ;  /* 0x0000001103947547 */ /* 0x000fea000b800000 */
[----:B------:R-:W2:Y:S01]  /*17d0*/  LDCU UR6, c[0x0][0x38c] ;  /* 0x00007180ff0677ac */ /* 0x000ea20008000800 */
[----:B------:R-:W-:Y:S01]  /*17e0*/  PLOP3.LUT P1, PT, PT, PT, UP4, 0x80, 0x8 ;  /* 0x000000000008781c */ /* 0x000fe20003f2f048 */
[----:B------:R-:W-:Y:S01]  /*17f0*/  IMAD.MOV.U32 R12, RZ, RZ, 0x1 ;  /* 0x00000001ff0c7424 */ /* 0x000fe200078e00ff */
[----:B------:R-:W-:Y:S02]  /*1800*/  ISETP.NE.AND P2, PT, R0, RZ, P3 ;  /* 0x000000ff0000720c */ /* 0x000fe40001f45270 */
[----:B------:R-:W-:Y:S02]  /*1810*/  CS2R R10, SRZ ;  /* 0x00000000000a7805 */ /* 0x000fe4000001ff00 */
[----:B------:R-:W-:Y:S01]  /*1820*/  PLOP3.LUT P1, PT, P1, PT, PT, 0x8, 0x80 ;  /* 0x000000000080781c */ /* 0x000fe20000f2e170 */
[----:B------:R-:W-:Y:S01]  /*1830*/  IMAD.MOV.U32 R9, RZ, RZ, RZ ;  /* 0x000000ffff097224 */ /* 0x000fe200078e00ff */
[----:B------:R-:W3:Y:S01]  /*1840*/  LDCU UR38, c[0x0][0x370] ;  /* 0x00006e00ff2677ac */ /* 0x000ee20008000800 */
[----:B------:R-:W-:Y:S01]  /*1850*/  IMAD.MOV.U32 R8, RZ, RZ, 0x1 ;  /* 0x00000001ff087424 */ /* 0x000fe200078e00ff */
[----:B------:R-:W4:Y:S01]  /*1860*/  LDCU.64 UR26, c[0x0][0x348] ;  /* 0x00006900ff1a77ac */ /* 0x000f220008000a00 */
[----:B------:R-:W-:Y:S01]  /*1870*/  ULEA.HI UR42, UR22, UR44, URZ, 0x1a ;  /* 0x0000002c162a7291 */ /* 0x000fe2000f8fd0ff */
[----:B------:R-:W1:Y:S01]  /*1880*/  LDCU UR37, c[0x0][0x374] ;  /* 0x00006e80ff2577ac */ /* 0x000e620008000800 */
[----:B--2---:R-:W-:-:S02]  /*1890*/  UIADD3 UR5, UPT, UPT, UR6, 0x3f, URZ ;  /* 0x0000003f06057890 */ /* 0x004fc4000fffe0ff */
[----:B------:R-:W-:Y:S02]  /*18a0*/  UIADD3 UR48, UPT, UPT, UR6, 0x7e, URZ ;  /* 0x0000007e06307890 */ /* 0x000fe4000fffe0ff */
[----:B------:R-:W-:Y:S01]  /*18b0*/  USHF.R.S32.HI UR4, URZ, 0x1f, UR5 ;  /* 0x0000001fff047899 */ /* 0x000fe20008011405 */
[----:B------:R-:W-:-:S03]  /*18c0*/  UMOV UR7, URZ ;  /* 0x000000ff00077c82 */ /* 0x000fc60008000000 */
[----:B------:R-:W-:Y:S02]  /*18d0*/  ULEA.HI UR4, UR4, UR5, URZ, 0x6 ;  /* 0x0000000504047291 */ /* 0x000fe4000f8f30ff */
[----:B------:R-:W-:Y:S02]  /*18e0*/  UIADD3 UR5, UPT, UPT, UR6, -0x1, URZ ;  /* 0xffffffff06057890 */ /* 0x000fe4000fffe0ff */
[----:B------:R-:W-:Y:S02]  /*18f0*/  USHF.R.S32.HI UR40, URZ, 0x6, UR4 ;  /* 0x00000006ff287899 */ /* 0x000fe40008011404 */
[----:B------:R-:W-:Y:S02]  /*1900*/  UISETP.GE.U32.AND UP1, UPT, UR5, -0x7f, UPT ;  /* 0xffffff810500788c */ /* 0x000fe4000bf26070 */
[----:B------:R-:W-:-:S04]  /*1910*/  UISETP.LT.U32.AND UP0, UPT, UR40, 0x2, UPT ;  /* 0x000000022800788c */ /* 0x000fc8000bf01070 */
[----:B------:R-:W-:Y:S02]  /*1920*/  USEL UR39, UR40, 0x2, UP0 ;  /* 0x0000000228277887 */ /* 0x000fe40008000000 */
[----:B------:R-:W-:Y:S02]  /*1930*/  UISETP.NE.AND UP0, UPT, UR23, URZ, UPT ;  /* 0x000000ff1700728c */ /* 0x000fe4000bf05270 */
[----:B------:R-:W-:Y:S02]  /*1940*/  UIADD3 UR4, UPT, UPT, UR39, -0x1, URZ ;  /* 0xffffffff27047890 */ /* 0x000fe4000fffe0ff */
[----:B------:R-:W-:Y:S02]  /*1950*/  @UP1 UIADD3 UR4, UPT, UPT, UR39, URZ, URZ ;  /* 0x000000ff27041290 */ /* 0x000fe4000fffe0ff */
[----:B------:R-:W-:Y:S02]  /*1960*/  USEL UR23, UR46, 0x2, UP0 ;  /* 0x000000022e177887 */ /* 0x000fe40008000000 */
[----:B------:R-:W-:-:S02]  /*1970*/  UIADD3 UR43, UPT, UPT, UR40, -UR39, URZ ;  /* 0x80000027282b7290 */ /* 0x000fc4000fffe0ff */
[----:B------:R-:W-:Y:S02]  /*1980*/  UIADD3 UR25, UPT, UPT, UR4, 0x1, URZ ;  /* 0x0000000104197890 */ /* 0x000fe4000fffe0ff */
[----:B-1-34-:R-:W-:-:S12]  /*1990*/  UIADD3 UR41, UPT, UPT, -UR4, URZ, URZ ;  /* 0x000000ff04297290 */ /* 0x01afd8000fffe1ff */
.L_x_42:
[----:B------:R-:W-:Y:S01]  /*19a0*/  UISETP.NE.AND UP0, UPT, UR47, URZ, UPT ;  /* 0x000000ff2f00728c */ /* 0x000fe2000bf05270 */
[----:B------:R-:W1:Y:S08]  /*19b0*/  S2UR UR47, SR_CgaCtaId ;  /* 0x00000000002f79c3 */ /* 0x000e700000008800 */
[----:B------:R-:W-:Y:S05]  /*19c0*/  BRA.U UP0, `(.L_x_23) ;  /* 0x0000000100347547 */ /* 0x000fea000b800000 */
[----:B------:R-:W2:Y:S01]  /*19d0*/  S2R R0, SR_CgaCtaId ;  /* 0x0000000000007919 */ /* 0x000ea20000008800 */
[----:B------:R-:W-:-:S04]  /*19e0*/  MOV R2, 0x400 ;  /* 0x0000040000027802 */ /* 0x000fc80000000f00 */
[----:B--2---:R-:W-:Y:S02]  /*19f0*/  LEA R0, R0, R2, 0x18 ;  /* 0x0000000200007211 */ /* 0x004fe400078ec0ff */
[----:B------:R-:W-:-:S03]  /*1a00*/  SHF.L.U32 R2, R8, 0x1f, RZ ;  /* 0x0000001f08027819 */ /* 0x000fc600000006ff */
[----:B------:R-:W-:-:S04]  /*1a10*/  IMAD R0, R9, 0x8, R0 ;  /* 0x0000000809007824 */ /* 0x000fc800078e0200 */
[----:B------:R-:W2:Y:S02]  /*1a20*/  SYNCS.PHASECHK.TRANS64.TRYWAIT P0, [R0+URZ+0xe0], R2 ;  /* 0x0000e002000075a7 */ /* 0x000ea400080011ff */
[----:B--2---:R-:W-:Y:S05]  /*1a30*/  @!P0 BRA `(.L_x_24) ;  /* 0x0000007000848947 */ /* 0x004fea0003800000 */
.L_x_147:
[----:B------:R-:W-:Y:S01]  /*1a40*/  VIADD R9, R9, 0x1 ;  /* 0x0000000109097836 */ /* 0x000fe20000000000 */
[----:B------:R2:W-:Y:S04]  /*1a50*/  SYNCS.ARRIVE.TRANS64.A1T0 RZ, [R0+URZ+0xd0], RZ ;  /* 0x0000d0ff00ff79a7 */ /* 0x0005e800081000ff */
[----:B------:R-:W-:-:S04]  /*1a60*/  ISETP.NE.AND P0, PT, R9, 0x2, PT ;  /* 0x000000020900780c */ /* 0x000fc80003f05270 */
[----:B------:R-:W-:Y:S02]  /*1a70*/  SEL R9, R9, RZ, P0 ;  /* 0x000000ff09097207 */ /* 0x000fe40000000000 */
[----:B--2---:R-:W-:-:S04]  /*1a80*/  SEL R0, RZ, 0x1, P0 ;  /* 0x00000001ff007807 */ /* 0x004fc80000000000 */
[----:B------:R-:W-:-:S07]  /*1a90*/  LOP3.LUT R8, R8, R0, RZ, 0x3c, !PT ;  /* 0x0000000008087212 */ /* 0x000fce00078e3cff */
.L_x_23:
[----:B------:R-:W-:Y:S01]  /*1aa0*/  UMOV UR6, 0x400 ;  /* 0x0000040000067882 */ /* 0x000fe20000000000 */
[----:B------:R-:W-:Y:S01]  /*1ab0*/  SHF.L.U32 R0, R12, 0x1f, RZ ;  /* 0x0000001f0c007819 */ /* 0x000fe200000006ff */
[----:B-1----:R-:W-:Y:S02]  /*1ac0*/  ULEA UR6, UR47, UR6, 0x18 ;  /* 0x000000062f067291 */ /* 0x002fe4000f8ec0ff */
[----:B------:R-:W-:Y:S02]  /*1ad0*/  UISETP.GE.U32.AND UP0, UPT, UR48, 0x7f, UPT ;  /* 0x0000007f3000788c */ /* 0x000fe4000bf06070 */
[----:B------:R-:W-:Y:S02]  /*1ae0*/  ULEA UR4, UR7, UR6, 0x3 ;  /* 0x0000000607047291 */ /* 0x000fe4000f8e18ff */
[----:B------:R-:W-:Y:S01]  /*1af0*/  ULEA UR10, UR20, UR44, 0x7 ;  /* 0x0000002c140a7291 */ /* 0x000fe2000f8e38ff */
[----:B------:R-:W-:-:S06]  /*1b00*/  UMOV UR13, URZ ;  /* 0x000000ff000d7c82 */ /* 0x000fcc0008000000 */
[----:B------:R1:W2:Y:S01]  /*1b10*/  SYNCS.PHASECHK.TRANS64.TRYWAIT P0, [UR4+0x10], R0 ;  /* 0x00001000ff0075a7 */ /* 0x0002a20008001104 */
[----:B------:R-:W-:-:S04]  /*1b20*/  ULEA.HI UR4, UR24, UR24, URZ, 0x1 ;  /* 0x0000001818047291 */ /* 0x000fc8000f8f08ff */
[----:B------:R-:W-:-:S04]  /*1b30*/  USHF.L.U32 UR4, UR4, 0x6, URZ ;  /* 0x0000000604047899 */ /* 0x000fc800080006ff */
[----:B------:R-:W-:-:S04]  /*1b40*/  ULOP3.LUT UR35, UR4, 0xffffff80, URZ, 0xc0, !UPT ;  /* 0xffffff8004237892 */ /* 0x000fc8000f8ec0ff */
[----:B------:R-:W-:Y:S01]  /*1b50*/  UIADD3 UR35, UPT, UPT, UR42, UR35, URZ ;  /* 0x000000232a237290 */ /* 0x000fe2000fffe0ff */
[----:B------:R-:W-:Y:S11]  /*1b60*/  BRA.U !UP0, `(.L_x_25) ;  /* 0x0000000108c47547 */ /* 0x000ff6000b800000 */
[----:B------:R-:W-:Y:S01]  /*1b70*/  UMOV UR16, UR41 ;  /* 0x0000002900107c82 */ /* 0x000fe20008000000 */
[----:B------:R-:W-:Y:S01]  /*1b80*/  UMOV UR4, UR7 ;  /* 0x0000000700047c82 */ /* 0x000fe20008000000 */
[----:B------:R-:W-:-:S05]  /*1b90*/  UMOV UR34, URZ ;  /* 0x000000ff00227c82 */ /* 0x000fca0008000000 */
.L_x_31:
[----:B------:R-:W-:Y:S01]  /*1ba0*/  ULEA UR33, UR4, UR6, 0x3 ;  /* 0x0000000604217291 */ /* 0x000fe2000f8e18ff */
[----:B------:R-:W-:Y:S01]  /*1bb0*/  @P3 MOV R2, 0x8000 ;  /* 0x0000800000023802 */ /* 0x000fe20000000f00 */
[----:B--234-:R-:W-:Y:S10]  /*1bc0*/  @P0 BRA `(.L_x_26) ;  /* 0x00000000000c0947 */ /* 0x01cff40003800000 */
[----:B------:R-:W-:-:S04]  /*1bd0*/  SHF.L.U32 R3, R12, 0x1f, RZ ;  /* 0x0000001f0c037819 */ /* 0x000fc800000006ff */
[----:B------:R-:W2:Y:S02]  /*1be0*/  SYNCS.PHASECHK.TRANS64.TRYWAIT P0, [UR33+0x10], R3 ;  /* 0x00001003ff0075a7 */ /* 0x000ea40008001121 */
[----:B--2---:R-:W-:Y:S05]  /*1bf0*/  @!P0 BRA `(.L_x_27) ;  /* 0x0000007000288947 */ /* 0x004fea0003800000 */
.L_x_26:
[----:B------:R2:W-:Y:S01]  /*1c00*/  @P3 SYNCS.ARRIVE.TRANS64 RZ, [UR33], R2 ;  /* 0x00000002ffff39a7 */ /* 0x0005e20008000021 */
[----:B------:R-:W-:Y:S02]  /*1c10*/  ULOP3.LUT UR5, UR23, 0x2, URZ, 0xfc, !UPT ;  /* 0x0000000217057892 */ /* 0x000fe4000f8efcff */
[----:B------:R-:W-:Y:S02]  /*1c20*/  UIADD3 UR16, UPT, UPT, UR16, 0x1, URZ ;  /* 0x0000000110107890 */ /* 0x000fe4000fffe0ff */
[----:B------:R-:W-:Y:S02]  /*1c30*/  UISETP.NE.AND UP0, UPT, UR5, 0x2, UPT ;  /* 0x000000020500788c */ /* 0x000fe4000bf05270 */
[----:B------:R-:W-:-:S07]  /*1c40*/  UISETP.NE.AND UP2, UPT, UR16, 0x1, UPT ;  /* 0x000000011000788c */ /* 0x000fce000bf45270 */
[----:B------:R-:W-:Y:S05]  /*1c50*/  BRA.U UP0, `(.L_x_28) ;  /* 0x0000000100047547 */ /* 0x000fea000b800000 */
[----:B------:R-:W-:Y:S05]  /*1c60*/  BPT.TRAP 0x1 ;  /* 0x000000040000795c */ /* 0x000fea0000300000 */
.L_x_28:
[----:B------:R-:W-:Y:S04]  /*1c70*/  BSSY.RECONVERGENT B0, `(.L_x_29) ;  /* 0x0000003000007945 */ /* 0x000fe80003800200 */
[----:B------:R-:W-:Y:S05]  /*1c80*/  @!P2 BRA `(.L_x_30) ;  /* 0x000000000004a947 */ /* 0x000fea0003800000 */
[----:B------:R-:W-:Y:S05]  /*1c90*/  BPT.TRAP 0x1 ;  /* 0x000000040000795c */ /* 0x000fea0000300000 */
.L_x_30:
[----:B------:R-:W-:Y:S05]  /*1ca0*/  BSYNC.RECONVERGENT B0 ;  /* 0x0000000000007941 */ /* 0x000fea0003800200 */
.L_x_29:
[----:B------:R-:W-:Y:S02]  /*1cb0*/  UIADD3 UR5, UPT, UPT, UR4, 0x1, URZ ;  /* 0x0000000104057890 */ /* 0x000fe4000fffe0ff */
[----:B------:R-:W-:Y:S02]  /*1cc0*/  UIADD3 UR14, UP1, UPT, UR26, 0x80, URZ ;  /* 0x000000801a0e7890 */ /* 0x000fe4000ff3e0ff */
[----:B------:R-:W-:Y:S02]  /*1cd0*/  UISETP.NE.AND UP0, UPT, UR5, 0x2, UPT ;  /* 0x000000020500788c */ /* 0x000fe4000bf05270 */
[----:B------:R-:W-:Y:S02]  /*1ce0*/  ULOP3.LUT UR33, UR33, 0xfefffff8, URZ, 0xc0, !UPT ;  /* 0xfefffff821217892 */ /* 0x000fe4000f8ec0ff */
[----:B------:R-:W-:Y:S02]  /*1cf0*/  USEL UR8, URZ, 0x1, UP0 ;  /* 0x00000001ff087887 */ /* 0x000fe40008000000 */
[----:B------:R-:W-:-:S02]  /*1d00*/  USEL UR7, UR5, URZ, UP0 ;  /* 0x000000ff05077287 */ /* 0x000fc40008000000 */
[----:B------:R-:W-:Y:S02]  /*1d10*/  UIADD3.X UR15, UPT, UPT, URZ, UR27, URZ, UP1, !UPT ;  /* 0x0000001bff0f7290 */ /* 0x000fe40008ffe4ff */
[----:B------:R-:W-:Y:S01]  /*1d20*/  ULEA UR5, UR7, UR6, 0x3 ;  /* 0x0000000607057291 */ /* 0x000fe2000f8e18ff */
[----:B------:R-:W-:Y:S01]  /*1d30*/  LOP3.LUT R12, R12, UR8, RZ, 0x3c, !PT ;  /* 0x000000080c0c7c12 */ /* 0x000fe2000f8e3cff */
[----:B------:R-:W-:Y:S02]  /*1d40*/  USHF.L.U32 UR8, UR4, 0xd, URZ ;  /* 0x0000000d04087899 */ /* 0x000fe400080006ff */
[----:B------:R-:W-:Y:S01]  /*1d50*/  UIADD3 UR4, UP0, UPT, UR26, 0x180, URZ ;  /* 0x000001801a047890 */ /* 0x000fe2000ff1e0ff */
[----:B-1----:R-:W-:Y:S01]  /*1d60*/  SHF.L.U32 R0, R12, 0x1f, RZ ;  /* 0x0000001f0c007819 */ /* 0x002fe200000006ff */
[----:B------:R-:W-:Y:S02]  /*1d70*/  ULEA UR32, UR22, UR8, 0x1 ;  /* 0x0000000816207291 */ /* 0x000fe4000f8e08ff */
[----:B------:R-:W-:Y:S01]  /*1d80*/  UPRMT UR13, URZ, 0x5410, UR21 ;  /* 0x00005410ff0d7896 */ /* 0x000fe20008000015 */
[----:B------:R3:W4:Y:S01]  /*1d90*/  SYNCS.PHASECHK.TRANS64.TRYWAIT P0, [UR5+0x10], R0 ;  /* 0x00001000ff0075a7 */ /* 0x0007220008001105 */
[----:B------:R-:W-:-:S02]  /*1da0*/  UIADD3 UR32, UPT, UPT, UR6, 0x4300, UR32 ;  /* 0x0000430006207890 */ /* 0x000fc4000fffe020 */
[----:B------:R-:W-:Y:S02]  /*1db0*/  UIADD3 UR8, UPT, UPT, UR6, 0x8300, UR8 ;  /* 0x0000830006087890 */ /* 0x000fe4000fffe008 */
[----:B------:R-:W-:Y:S01]  /*1dc0*/  UIADD3.X UR5, UPT, UPT, URZ, UR27, URZ, UP0, !UPT ;  /* 0x0000001bff057290 */ /* 0x000fe200087fe4ff */
[----:B------:R-:W-:Y:S01]  /*1dd0*/  UMOV UR18, 0x0 ;  /* 0x0000000000127882 */ /* 0x000fe20000000000 */
[----:B------:R-:W-:Y:S01]  /*1de0*/  UMOV UR19, 0x10000000 ;  /* 0x1000000000137882 */ /* 0x000fe20000000000 */
[----:B------:R-:W-:Y:S01]  /*1df0*/  UMOV UR11, UR34 ;  /* 0x00000022000b7c82 */ /* 0x000fe20008000000 */
[----:B------:R-:W-:Y:S01]  /*1e00*/  UMOV UR12, UR36 ;  /* 0x00000024000c7c82 */ /* 0x000fe20008000000 */
[----:B------:R-:W-:Y:S01]  /*1e10*/  UMOV UR9, UR33 ;  /* 0x0000002100097c82 */ /* 0x000fe20008000000 */
[----:B------:R1:W-:Y:S03]  /*1e20*/  UTMALDG.3D.MULTICAST.2CTA [UR32], [UR14], UR13, desc[UR18] ;  /* 0x000012200e0073b4 */ /* 0x0003e6000821180d */
[----:B------:R2:W-:Y:S01]  /*1e30*/  UTMALDG.3D.2CTA [UR8], [UR4], desc[UR18] ;  /* 0x00001208040075b4 */ /* 0x0005e20008211000 */
[----:B-1----:R-:W-:Y:S01]  /*1e40*/  UIADD3 UR34, UPT, UPT, UR34, 0x40, URZ ;  /* 0x0000004022227890 */ /* 0x002fe2000fffe0ff */
[----:B------:R-:W-:Y:S01]  /*1e50*/  UMOV UR13, UR25 ;  /* 0x00000019000d7c82 */ /* 0x000fe20008000000 */
[----:B--2---:R-:W-:Y:S01]  /*1e60*/  UMOV UR4, UR7 ;  /* 0x0000000700047c82 */ /* 0x004fe20008000000 */
[----:B------:R-:W-:Y:S09]  /*1e70*/  BRA.U UP2, `(.L_x_31) ;  /* 0xfffffffd02487547 */ /* 0x000ff2000b83ffff */
.L_x_25:
[----:B------:R-:W-:Y:S01]  /*1e80*/  ULEA UR4, UR7, UR6, 0x3 ;  /* 0x0000000607047291 */ /* 0x000fe2000f8e18ff */
[----:B-1-3--:R-:W-:Y:S01]  /*1e90*/  SHF.L.U32 R0, R12, 0x1f, RZ ;  /* 0x0000001f0c007819 */ /* 0x00afe200000006ff */
[----:B------:R-:W-:Y:S01]  /*1ea0*/  @!P1 SYNCS.ARRIVE.TRANS64.A1T0 RZ, [UR6+0x68], RZ ;  /* 0x000068ffffff99a7 */ /* 0x000fe20008100006 */
[----:B------:R-:W-:-:S06]  /*1eb0*/  UISETP.GT.AND UP0, UPT, UR40, UR39, UPT ;  /* 0x000000272800728c */ /* 0x000fcc000bf04270 */
[----:B--2-4-:R1:W2:Y:S03]  /*1ec0*/  SYNCS.PHASECHK.TRANS64.TRYWAIT P0, [UR4+0x10], R0 ;  /* 0x00001000ff0075a7 */ /* 0x0142a60008001104 */
[----:B------:R-:W-:Y:S05]  /*1ed0*/  BRA.U !UP0, `(.L_x_32) ;  /* 0x0000000108c47547 */ /* 0x000fea000b800000 */
[----:B------:R-:W-:Y:S01]  /*1ee0*/  UIADD3 UR24, UPT, UPT, UR43, UR13, URZ ;  /* 0x0000000d2b187290 */ /* 0x000fe2000fffe0ff */
[----:B------:R-:W-:-:S11]  /*1ef0*/  UMOV UR4, UR7 ;  /* 0x0000000700047c82 */ /* 0x000fd60008000000 */
.L_x_38:
[----:B------:R-:W-:Y:S01]  /*1f00*/  ULEA UR17, UR4, UR6, 0x3 ;  /* 0x0000000604117291 */ /* 0x000fe2000f8e18ff */
[----:B--2---:R-:W-:Y:S01]  /*1f10*/  @P3 MOV R2, 0x8000 ;  /* 0x0000800000023802 */ /* 0x004fe20000000f00 */
[----:B--2-4-:R-:W-:Y:S10]  /*1f20*/  @P0 BRA `(.L_x_33) ;  /* 0x00000000000c0947 */ /* 0x014ff40003800000 */
[----:B------:R-:W-:-:S04]  /*1f30*/  SHF.L.U32 R3, R12, 0x1f, RZ ;  /* 0x0000001f0c037819 */ /* 0x000fc800000006ff */
[----:B------:R-:W2:Y:S02]  /*1f40*/  SYNCS.PHASECHK.TRANS64.TRYWAIT P0, [UR17+0x10], R3 ;  /* 0x00001003ff0075a7 */ /* 0x000ea40008001111 */
[----:B--2---:R-:W-:Y:S05]  /*1f50*/  @!P0 BRA `(.L_x_34) ;  /* 0x0000006c00688947 */ /* 0x004fea0003800000 */
.L_x_33:
[----:B------:R2:W-:Y:S01]  /*1f60*/  @P3 SYNCS.ARRIVE.TRANS64 RZ, [UR17], R2 ;  /* 0x00000002ffff39a7 */ /* 0x0005e20008000011 */
[----:B------:R-:W-:-:S04]  /*1f70*/  ULOP3.LUT UR5, UR23, 0x2, URZ, 0xfc, !UPT ;  /* 0x0000000217057892 */ /* 0x000fc8000f8efcff */
[----:B------:R-:W-:-:S09]  /*1f80*/  UISETP.NE.AND UP0, UPT, UR5, 0x2, UPT ;  /* 0x000000020500788c */ /* 0x000fd2000bf05270 */
[----:B------:R-:W-:Y:S05]  /*1f90*/  BRA.U UP0, `(.L_x_35) ;  /* 0x0000000100047547 */ /* 0x000fea000b800000 */
[----:B------:R-:W-:Y:S05]  /*1fa0*/  BPT.TRAP 0x1 ;  /* 0x000000040000795c */ /* 0x000fea0000300000 */
.L_x_35:
[----:B------:R-:W-:Y:S04]  /*1fb0*/  BSSY.RECONVERGENT B0, `(.L_x_36) ;  /* 0x0000003000007945 */ /* 0x000fe80003800200 */
[----:B------:R-:W-:Y:S05]  /*1fc0*/  @!P2 BRA `(.L_x_37) ;  /* 0x000000000004a947 */ /* 0x000fea0003800000 */
[----:B------:R-:W-:Y:S05]  /*1fd0*/  BPT.TRAP 0x1 ;  /* 0x000000040000795c */ /* 0x000fea0000300000 */
.L_x_37:
[----:B------:R-:W-:Y:S05]  /*1fe0*/  BSYNC.RECONVERGENT B0 ;  /* 0x0000000000007941 */ /* 0x000fea0003800200 */
.L_x_36:
[----:B------:R-:W-:Y:S02]  /*1ff0*/  UIADD3 UR5, UPT, UPT, UR4, 0x1, URZ ;  /* 0x0000000104057890 */ /* 0x000fe4000fffe0ff */
[----:B------:R-:W-:Y:S02]  /*2000*/  USHF.L.U32 UR18, UR13, 0x6, URZ ;  /* 0x000000060d127899 */ /* 0x000fe400080006ff */
[----:B------:R-:W-:Y:S02]  /*2010*/  UISETP.NE.AND UP0, UPT, UR5, 0x2, UPT ;  /* 0x000000020500788c */ /* 0x000fe4000bf05270 */
[----:B------:R-:W-:Y:S02]  /*2020*/  ULOP3.LUT UR17, UR17, 0xfefffff8, URZ, 0xc0, !UPT ;  /* 0xfefffff811117892 */ /* 0x000fe4000f8ec0ff */
[----:B------:R-:W-:Y:S02]  /*2030*/  USEL UR8, URZ, 0x1, UP0 ;  /* 0x00000001ff087887 */ /* 0x000fe40008000000 */
[----:B------:R-:W-:-:S02]  /*2040*/  USEL UR7, UR5, URZ, UP0 ;  /* 0x000000ff05077287 */ /* 0x000fc40008000000 */
[----:B------:R-:W-:Y:S02]  /*2050*/  UIADD3 UR14, UP0, UPT, UR26, 0x180, URZ ;  /* 0x000001801a0e7890 */ /* 0x000fe4000ff1e0ff */
        /* <DEDUP_REMOVED lines=9> */
[----:B------:R-:W-:Y:S02]  /*20f0*/  UIADD3.X UR5, UPT, UPT, URZ, UR27, URZ, UP1, !UPT ;  /* 0x0000001bff057290 */ /* 0x000fe40008ffe4ff */
[----:B------:R-:W-:Y:S02]  /*2100*/  UIADD3 UR8, UPT, UPT, UR6, 0x8300, UR8 ;  /* 0x0000830006087890 */ /* 0x000fe4000fffe008 */
[----:B------:R-:W-:Y:S01]  /*2110*/  UIADD3.X UR15, UPT, UPT, URZ, UR27, URZ, UP0, !UPT ;  /* 0x0000001bff0f7290 */ /* 0x000fe200087fe4ff */
[----:B------:R-:W-:Y:S01]  /*2120*/  UMOV UR28, 0x0 ;  /* 0x00000000001c7882 */ /* 0x000fe20000000000 */
[----:B------:R-:W-:Y:S01]  /*2130*/  UMOV UR29, 0x10000000 ;  /* 0x10000000001d7882 */ /* 0x000fe20000000000 */
[----:B------:R-:W-:Y:S01]  /*2140*/  UMOV UR19, UR35 ;  /* 0x0000002300137c82 */ /* 0x000fe20008000000 */
[----:B------:R-:W-:Y:S01]  /*2150*/  UMOV UR20, UR36 ;  /* 0x0000002400147c82 */ /* 0x000fe20008000000 */
[----:B------:R-:W-:Y:S01]  /*2160*/  UMOV UR12, UR36 ;  /* 0x00000024000c7c82 */ /* 0x000fe20008000000 */
[----:B------:R1:W-:Y:S01]  /*2170*/  UTMALDG.3D.MULTICAST.2CTA [UR16], [UR4], UR11, desc[UR28] ;  /* 0x00001c10040073b4 */ /* 0x0003e2000821180b */
[----:B------:R-:W-:Y:S01]  /*2180*/  UMOV UR9, UR17 ;  /* 0x0000001100097c82 */ /* 0x000fe20008000000 */
[----:B------:R-:W-:-:S04]  /*2190*/  UIADD3 UR13, UPT, UPT, UR13, 0x1, URZ ;  /* 0x000000010d0d7890 */ /* 0x000fc8000fffe0ff */
[----:B------:R-:W-:Y:S01]  /*21a0*/  UISETP.NE.AND UP0, UPT, UR13, UR24, UPT ;  /* 0x000000180d00728c */ /* 0x000fe2000bf05270 */
[----:B-1----:R-:W-:Y:S01]  /*21b0*/  UMOV UR11, UR18 ;  /* 0x00000012000b7c82 */ /* 0x002fe20008000000 */
[----:B------:R-:W-:Y:S01]  /*21c0*/  UMOV UR4, UR7 ;  /* 0x0000000700047c82 */ /* 0x000fe20008000000 */
[----:B------:R3:W-:Y:S06]  /*21d0*/  UTMALDG.3D.2CTA [UR8], [UR14], desc[UR28] ;  /* 0x00001c080e0075b4 */ /* 0x0007ec0008211000 */
[----:B---3--:R-:W-:Y:S05]  /*21e0*/  BRA.U UP0, `(.L_x_38) ;  /* 0xfffffffd00447547 */ /* 0x008fea000b83ffff */
.L_x_32:
[C---:B------:R-:W-:Y:S01]  /*21f0*/  LEA R3, R11.reuse, UR6, 0x3 ;  /* 0x000000060b037c11 */ /* 0x040fe2000f8e18ff */
[----:B------:R-:W-:Y:S01]  /*2200*/  NOP ;  /* 0x0000000000007918 */ /* 0x000fe20000000000 */
[----:B-1----:R-:W-:Y:S02]  /*2210*/  SHF.L.U32 R0, R10, 0x1f, RZ ;  /* 0x0000001f0a007819 */ /* 0x002fe400000006ff */
[----:B------:R-:W-:Y:S02]  /*2220*/  LEA R4, R11, UR6, 0x4 ;  /* 0x000000060b047c11 */ /* 0x000fe4000f8e20ff */
[----:B--2-4-:R-:W1:Y:S02]  /*2230*/  SYNCS.PHASECHK.TRANS64.TRYWAIT P0, [R3+URZ+0x70], R0 ;  /* 0x00007000030075a7 */ /* 0x014e6400080011ff */
[----:B-1----:R-:W-:Y:S05]  /*2240*/  @!P0 BRA `(.L_x_39) ;  /* 0x0000006800c48947 */ /* 0x002fea0003800000 */
.L_x_150:
[----:B------:R-:W2:Y:S01]  /*2250*/  LDS.128 R4, [R4+0x100] ;  /* 0x0001000004047984 */ /* 0x000ea20000000c00 */
[----:B------:R-:W-:Y:S01]  /*2260*/  UISETP.GE.AND UP0, UPT, UR45, 0x1, UPT ;  /* 0x000000012d00788c */ /* 0x000fe2000bf06270 */
[----:B------:R-:W-:Y:S01]  /*2270*/  @!PT LDS RZ, [RZ] ;  /* 0x00000000fffff984 */ /* 0x000fe20000000800 */
[----:B------:R-:W-:Y:S01]  /*2280*/  @!PT LDS RZ, [RZ] ;  /* 0x00000000fffff984 */ /* 0x000fe20000000800 */
[----:B------:R-:W-:Y:S01]  /*2290*/  @!PT LDS RZ, [RZ] ;  /* 0x00000000fffff984 */ /* 0x000fe20000000800 */
[----:B------:R-:W-:Y:S01]  /*22a0*/  @!PT LDS RZ, [RZ] ;  /* 0x00000000fffff984 */ /* 0x000fe20000000800 */
[----:B------:R3:W-:Y:S06]  /*22b0*/  MEMBAR.ALL.CTA ;  /* 0x0000000000007992 */ /* 0x0007ec0000008000 */
[----:B---3--:R-:W3:Y:S01]  /*22c0*/  FENCE.VIEW.ASYNC.S ;  /* 0x00000000000073c6 */ /* 0x008ee20000000000 */
[----:B--2---:R-:W-:-:S13]  /*22d0*/  LOP3.LUT P0, RZ, R6, 0x1, RZ, 0xc0, !PT ;  /* 0x0000000106ff7812 */ /* 0x004fda000780c0ff */
[----:B---3--:R-:W-:Y:S01]  /*22e0*/  VOTEU.ANY UP1, P0 ;  /* 0x0000000000ff7886 */ /* 0x008fe20000020100 */
[----:B------:R-:W-:-:S13]  /*22f0*/  PLOP3.LUT P0, PT, PT, PT, UP1, 0x80, 0x8 ;  /* 0x000000000008781c */ /* 0x000fda0003f0f018 */
[----:B-1----:R-:W-:Y:S02]  /*2300*/  @P0 LOP3.LUT R0, R5, 0xffff, RZ, 0xc0, !PT ;  /* 0x0000ffff05000812 */ /* 0x002fe400078ec0ff */
[----:B------:R-:W-:Y:S02]  /*2310*/  @P0 MOV R2, R4 ;  /* 0x0000000400020202 */ /* 0x000fe40000000f00 */
[----:B------:R-:W-:Y:S01]  /*2320*/  @P0 R2UR UR5, R0 ;  /* 0x00000000000502ca */ /* 0x000fe200000e0000 */
[----:B------:R-:W-:Y:S01]  /*2330*/  VIADD R0, R3, 0x80 ;  /* 0x0000008003007836 */ /* 0x000fe20000000000 */
[----:B------:R-:W-:Y:S02]  /*2340*/  @P0 SHF.R.U32.HI R4, RZ, 0x10, R5 ;  /* 0x00000010ff040819 */ /* 0x000fe40000011605 */
[----:B------:R-:W-:Y:S02]  /*2350*/  @P0 R2UR UR8, R2 ;  /* 0x00000000020802ca */ /* 0x000fe400000e0000 */
[----:B------:R-:W-:-:S02]  /*2360*/  PRMT R0, RZ, 0x654, R0 ;  /* 0x00000654ff007816 */ /* 0x000fc40000000000 */
[----:B------:R-:W-:Y:S02]  /*2370*/  @P0 R2UR UR4, R4 ;  /* 0x00000000040402ca */ /* 0x000fe400000e0000 */
[----:B------:R1:W-:Y:S03]  /*2380*/  SYNCS.ARRIVE.TRANS64.RED.A1T0 RZ, [R0+URZ], RZ ;  /* 0x000000ff00ff79a7 */ /* 0x0003e600081004ff */
[----:B------:R-:W-:-:S04]  /*2390*/  @UP1 UMOV UR30, UR5 ;  /* 0x00000005001e1c82 */ /* 0x000fc80008000000 */
[----:B------:R-:W-:-:S04]  /*23a0*/  @UP1 UMOV UR31, UR8 ;  /* 0x00000008001f1c82 */ /* 0x000fc80008000000 */
[----:B------:R-:W-:Y:S01]  /*23b0*/  @UP1 UMOV UR36, UR4 ;  /* 0x0000000400241c82 */ /* 0x000fe20008000000 */
[----:B------:R-:W-:Y:S05]  /*23c0*/  BRA.U !UP0, `(.L_x_40) ;  /* 0x0000000108d47547 */ /* 0x000fea000b800000 */
[----:B------:R-:W2:Y:S01]  /*23d0*/  LDCU.128 UR12, c[0x0][0xb10] ;  /* 0x00016200ff0c77ac */ /* 0x000ea20008000c00 */
[----:B------:R-:W3:Y:S01]  /*23e0*/  LDCU UR24, c[0x0][0xb20] ;  /* 0x00016400ff1877ac */ /* 0x000ee20008000800 */
[----:B------:R-:W4:Y:S01]  /*23f0*/  LDCU UR20, c[0x0][0xb0c] ;  /* 0x00016180ff1477ac */ /* 0x000f220008000800 */
[----:B------:R-:W1:Y:S01]  /*2400*/  LDCU.64 UR10, c[0x0][0xb28] ;  /* 0x00016500ff0a77ac */ /* 0x000e620008000a00 */
[----:B------:R-:W-:Y:S02]  /*2410*/  UISETP.NE.AND UP3, UPT, UR45, 0x1, UPT ;  /* 0x000000012d00788c */ /* 0x000fe4000bf65270 */
[----:B--2---:R-:W-:Y:S02]  /*2420*/  UIMAD.WIDE.U32 UR8, UR37, UR15, URZ ;  /* 0x0000000f250872a5 */ /* 0x004fe4000f8e00ff */
[----:B------:R-:W-:Y:S02]  /*2430*/  UIMAD.WIDE.U32 UR4, UR38, UR12, URZ ;  /* 0x0000000c260472a5 */ /* 0x000fe4000f8e00ff */
[----:B------:R-:W-:-:S02]  /*2440*/  UISETP.NE.AND UP0, UPT, UR14, 0x1, UPT ;  /* 0x000000010e00788c */ /* 0x000fc4000bf05270 */
[----:B------:R-:W-:Y:S01]  /*2450*/  UIMAD.WIDE.U32 UR28, UR30, UR15, URZ ;  /* 0x0000000f1e1c72a5 */ /* 0x000fe2000f8e00ff */
[----:B------:R-:W-:Y:S02]  /*2460*/  UMOV UR8, UR9 ;  /* 0x0000000900087c82 */ /* 0x000fe40008000000 */
[----:B------:R-:W-:Y:S01]  /*2470*/  UMOV UR4, UR5 ;  /* 0x0000000500047c82 */ /* 0x000fe20008000000 */
[----:B---3--:R-:W-:Y:S02]  /*2480*/  USHF.R.U32.HI UR8, URZ, UR24, UR8 ;  /* 0x00000018ff087299 */ /* 0x008fe40008011608 */
[----:B----4-:R-:W-:Y:S02]  /*2490*/  UISETP.NE.AND UP2, UPT, UR20, 0x1, UPT ;  /* 0x000000011400788c */ /* 0x010fe4000bf45270 */
[----:B------:R-:W-:Y:S02]  /*24a0*/  USHF.R.U32.HI UR4, URZ, UR13, UR4 ;  /* 0x0000000dff047299 */ /* 0x000fe40008011604 */
[----:B------:R-:W-:-:S02]  /*24b0*/  USEL UR5, UR37, UR8, !UP0 ;  /* 0x0000000825057287 */ /* 0x000fc4000c000000 */
[----:B------:R-:W-:Y:S02]  /*24c0*/  USEL UR8, UR38, UR4, !UP2 ;  /* 0x0000000426087287 */ /* 0x000fe4000d000000 */
[----:B-1----:R-:W-:Y:S01]  /*24d0*/  UIMAD.WIDE.U32 UR16, UR5, UR10, URZ ;  /* 0x0000000a051072a5 */ /* 0x002fe2000f8e00ff */
[----:B------:R-:W-:Y:S01]  /*24e0*/  UMOV UR4, UR29 ;  /* 0x0000001d00047c82 */ /* 0x000fe20008000000 */
[----:B------:R-:W-:Y:S02]  /*24f0*/  UIMAD.WIDE.U32 UR18, UR31, UR12, URZ ;  /* 0x0000000c1f1272a5 */ /* 0x000fe4000f8e00ff */
[----:B------:R-:W-:-:S03]  /*2500*/  UIMAD.WIDE.U32 UR28, UR8, UR10, URZ ;  /* 0x0000000a081c72a5 */ /* 0x000fc6000f8e00ff */
[----:B------:R-:W-:Y:S01]  /*2510*/  UMOV UR16, UR17 ;  /* 0x0000001100107c82 */ /* 0x000fe20008000000 */
[----:B------:R-:W-:Y:S02]  /*2520*/  USHF.R.U32.HI UR4, URZ, UR24, UR4 ;  /* 0x00000018ff047299 */ /* 0x000fe40008011604 */
[----:B------:R-:W-:Y:S01]  /*2530*/  @UP3 USHF.R.U32.HI UR5, URZ, UR11, UR16 ;  /* 0x0000000bff053299 */ /* 0x000fe20008011610 */
[----:B------:R-:W-:Y:S01]  /*2540*/  UMOV UR18, UR19 ;  /* 0x0000001300127c82 */ /* 0x000fe20008000000 */
[----:B------:R-:W-:Y:S01]  /*2550*/  UMOV UR28, UR29 ;  /* 0x0000001d001c7c82 */ /* 0x000fe20008000000 */
[----:B------:R-:W-:Y:S02]  /*2560*/  USHF.R.U32.HI UR13, URZ, UR13, UR18 ;  /* 0x0000000dff0d7299 */ /* 0x000fe40008011612 */
[----:B------:R-:W-:Y:S02]  /*2570*/  USEL UR4, UR30, UR4, !UP0 ;  /* 0x000000041e047287 */ /* 0x000fe4000c000000 */
[----:B------:R-:W-:-:S02]  /*2580*/  @UP3 USHF.R.U32.HI UR8, URZ, UR11, UR28 ;  /* 0x0000000bff083299 */ /* 0x000fc4000801161c */
[----:B------:R-:W-:Y:S02]  /*2590*/  UIMAD UR9, UR45, UR5, URZ ;  /* 0x000000052d0972a4 */ /* 0x000fe4000f8e02ff */
[----:B------:R-:W-:Y:S02]  /*25a0*/  USEL UR5, UR31, UR13, !UP2 ;  /* 0x0000000d1f057287 */ /* 0x000fe4000d000000 */
[----:B------:R-:W-:Y:S02]  /*25b0*/  UIMAD UR12, UR45, UR8, URZ ;  /* 0x000000082d0c72a4 */ /* 0x000fe4000f8e02ff */
[----:B------:R-:W-:Y:S02]  /*25c0*/  UISETP.GE.AND UP0, UPT, UR4, UR9, UPT ;  /* 0x000000090400728c */ /* 0x000fe4000bf06270 */
[----:B------:R-:W-:Y:S02]  /*25d0*/  UIMAD.WIDE.U32 UR16, UR4, UR10, URZ ;  /* 0x0000000a041072a5 */ /* 0x000fe4000f8e00ff */
[----:B------:R-:W-:-:S02]  /*25e0*/  UISETP.GE.OR UP0, UPT, UR5, UR12, UP0 ;  /* 0x0000000c0500728c */ /* 0x000fc40008706670 */
        /* <DEDUP_REMOVED lines=19> */
.L_x_40:
[----:B------:R-:W2:Y:S02]  /*2720*/  LDCU UR4, c[0x0][0xb30] ;  /* 0x00016600ff0477ac */ /* 0x000ea40008000800 */
[----:B--2---:R-:W-:-:S09]  /*2730*/  UISETP.NE.AND UP0, UPT, UR4, 0x1, UPT ;  /* 0x000000010400788c */ /* 0x004fd2000bf05270 */
        /* <DEDUP_REMOVED lines=18> */
.L_x_41:
[----:B------:R-:W-:Y:S01]  /*2860*/  VIADD R11, R11, 0x1 ;  /* 0x000000010b0b7836 */ /* 0x000fe20000000000 */
[----:B------:R-:W-:Y:S01]  /*2870*/  R2UR UR4, R52 ;  /* 0x00000000340472ca */ /* 0x000fe200000e0000 */
[----:B------:R-:W-:Y:S01]  /*2880*/  UIADD3 UR20, UPT, UPT, UR30, UR63, URZ ;  /* 0x0000003f1e147290 */ /* 0x000fe2000fffe0ff */
[----:B------:R-:W-:Y:S02]  /*2890*/  PLOP3.LUT P1, PT, PT, PT, PT, 0x80, 0x8 ;  /* 0x000000000008781c */ /* 0x000fe40003f2f070 */
[----:B------:R-:W-:-:S04]  /*28a0*/  ISETP.NE.AND P0, PT, R11, 0x2, PT ;  /* 0x000000020b00780c */ /* 0x000fc80003f05270 */
[----:B-1----:R-:W-:Y:S02]  /*28b0*/  SEL R0, RZ, 0x1, P0 ;  /* 0x00000001ff007807 */ /* 0x002fe40000000000 */
[----:B------:R-:W-:Y:S02]  /*28c0*/  SEL R11, R11, RZ, P0 ;  /* 0x000000ff0b0b7207 */ /* 0x000fe40000000000 */
[----:B------:R-:W-:Y:S01]  /*28d0*/  LOP3.LUT R10, R10, R0, RZ, 0x3c, !PT ;  /* 0x000000000a0a7212 */ /* 0x000fe200078e3cff */
[----:B------:R-:W-:Y:S01]  /*28e0*/  UIADD3 UR24, UPT, UPT, UR31, UR4, URZ ;  /* 0x000000041f187290 */ /* 0x000fe2000fffe0ff */
[----:B------:R-:W-:Y:S11]  /*28f0*/  BRA.U UP1, `(.L_x_42) ;  /* 0xfffffff101287547 */ /* 0x000ff6000b83ffff */
[----:B------:R-:W-:Y:S01]  /*2900*/  UIADD3 UR6, UPT, UPT, UR6, 0x10, URZ ;  /* 0x0000001006067890 */ /* 0x000fe2000fffe0ff */
[----:B------:R-:W-:-:S03]  /*2910*/  SHF.L.U32 R2, R12, 0x1f, RZ ;  /* 0x0000001f0c027819 */ /* 0x000fc600000006ff */
[----:B------:R-:W-:-:S09]  /*2920*/  ULEA UR4, UR7, UR6, 0x3 ;  /* 0x0000000607047291 */ /* 0x000fd2000f8e18ff */
[----:B------:R-:W1:Y:S02]  /*2930*/  SYNCS.PHASECHK.TRANS64.TRYWAIT P0, [UR4], R2 ;  /* 0x00000002ff0075a7 */ /* 0x000e640008001104 */
[----:B-1----:R-:W-:Y:S05]  /*2940*/  @!P0 BRA `(.L_x_43) ;  /* 0x0000006400188947 */ /* 0x002fea0003800000 */
.L_x_152:
[----:B------:R-:W-:-:S04]  /*2950*/  UIADD3 UR4, UPT, UPT, UR7, 0x1, URZ ;  /* 0x0000000107047890 */ /* 0x000fc8000fffe0ff */
[----:B------:R-:W-:-:S04]  /*2960*/  UISETP.NE.AND UP0, UPT, UR4, 0x2, UPT ;  /* 0x000000020400788c */ /* 0x000fc8000bf05270 */
[----:B------:R-:W-:Y:S02]  /*2970*/  USEL UR5, URZ, 0x1, UP0 ;  /* 0x00000001ff057887 */ /* 0x000fe40008000000 */
[----:B------:R-:W-:-:S04]  /*2980*/  USEL UR4, UR4, URZ, UP0 ;  /* 0x000000ff04047287 */ /* 0x000fc80008000000 */
[----:B------:R-:W-:Y:S01]  /*2990*/  ULEA UR4, UR4, UR6, 0x3 ;  /* 0x0000000604047291 */ /* 0x000fe2000f8e18ff */
[----:B-1----:R-:W-:-:S04]  /*29a0*/  LOP3.LUT R2, R12, UR5, RZ, 0x3c, !PT ;  /* 0x000000050c027c12 */ /* 0x002fc8000f8e3cff */
[----:B------:R-:W-:Y:S01]  /*29b0*/  SHF.L.U32 R2, R2, 0x1f, RZ ;  /* 0x0000001f02027819 */ /* 0x000fe200000006ff */
[----:B------:R-:W-:-:S07]  /*29c0*/  IMAD.U32 R0, RZ, RZ, UR4 ;  /* 0x00000004ff007e24 */ /* 0x000fce000f8e00ff */
.L_x_44:
[----:B-1----:R1:W2:Y:S02]  /*29d0*/  SYNCS.PHASECHK.TRANS64.TRYWAIT P0, [R0+URZ], R2 ;  /* 0x00000002000075a7 */ /* 0x0022a400080011ff */
[----:B--2---:R-:W-:Y:S05]  /*29e0*/  @!P0 NANOSLEEP.SYNCS 0x989680 ;  /* 0x009896800000895d */ /* 0x004fea0003900000 */
[----:B------:R-:W2:Y:S02]  /*29f0*/  @!P0 SYNCS.PHASECHK.TRANS64 P0, [R0+URZ], R2 ;  /* 0x00000002000085a7 */ /* 0x000ea400080010ff */
[----:B--2---:R-:W-:Y:S05]  /*2a00*/  @P0 EXIT ;  /* 0x000000000000094d */ /* 0x004fea0003800000 */
[----:B------:R-:W-:Y:S05]  /*2a10*/  BRA `(.L_x_44) ;  /* 0xfffffffc00ec7947 */ /* 0x000fea000383ffff */
.L_x_22:
[----:B------:R-:W-:-:S04]  /*2a20*/  UISETP.NE.AND UP0, UPT, UR47, URZ, UPT ;  /* 0x000000ff2f00728c */ /* 0x000fc8000bf05270 */
[----:B------:R-:W-:-:S09]  /*2a30*/  UISETP.NE.OR UP0, UPT, UR23, 0x1, UP0 ;  /* 0x000000011700788c */ /* 0x000fd20008705670 */
[----:B------:R-:W-:Y:S05]  /*2a40*/  BRA.U UP0, `(.L_x_45) ;  /* 0x0000000500487547 */ /* 0x000fea000b800000 */
[----:B------:R-:W-:Y:S01]  /*2a50*/  ISETP.GE.U32.AND P2, PT, R0, 0x8, PT ;  /* 0x000000080000780c */ /* 0x000fe20003f46070 */
[----:B------:R-:W-:Y:S01]  /*2a60*/  IMAD.MOV.U32 R12, RZ, RZ, 0x1 ;  /* 0x00000001ff0c7424 */ /* 0x000fe200078e00ff */
[----:B------:R-:W-:Y:S02]  /*2a70*/  CS2R R10, SRZ ;  /* 0x00000000000a7805 */ /* 0x000fe4000001ff00 */
[----:B------:R-:W-:Y:S01]  /*2a80*/  CS2R R8, SRZ ;  /* 0x0000000000087805 */ /* 0x000fe2000001ff00 */
[----:B------:R-:W-:Y:S01]  /*2a90*/  UMOV UR6, 0x400 ;  /* 0x0000040000067882 */ /* 0x000fe20000000000 */
[----:B------:R-:W-:Y:S01]  /*2aa0*/  UMOV UR5, URZ ;  /* 0x000000ff00057c82 */ /* 0x000fe20008000000 */
[----:B------:R-:W-:-:S12]  /*2ab0*/  ULEA UR6, UR47, UR6, 0x18 ;  /* 0x000000062f067291 */ /* 0x000fd8000f8ec0ff */
.L_x_49:
[----:B------:R-:W-:Y:S02]  /*2ac0*/  LEA R2, R8, UR6, 0x3 ;  /* 0x0000000608027c11 */ /* 0x000fe4000f8e18ff */
[----:B------:R-:W-:-:S03]  /*2ad0*/  SHF.L.U32 R4, R9, 0x1f, RZ ;  /* 0x0000001f09047819 */ /* 0x000fc600000006ff */
[----:B------:R-:W-:Y:S01]  /*2ae0*/  VIADD R5, R2, 0xe0 ;  /* 0x000000e002057836 */ /* 0x000fe20000000000 */
[----:B------:R-:W2:Y:S02]  /*2af0*/  SYNCS.PHASECHK.TRANS64.TRYWAIT P0, [R2+URZ+0xd0], R4 ;  /* 0x0000d004020075a7 */ /* 0x000ea400080011ff */
[----:B--2---:R-:W-:Y:S05]  /*2b00*/  @!P0 BRA `(.L_x_46) ;  /* 0x0000006000c08947 */ /* 0x004fea0003800000 */
.L_x_153:
[----:B------:R-:W-:Y:S01]  /*2b10*/  ULEA UR4, UR5, UR6, 0x3 ;  /* 0x0000000605047291 */ /* 0x000fe2000f8e18ff */
[----:B--2---:R-:W-:Y:S01]  /*2b20*/  PRMT R2, RZ, 0x654, R5 ;  /* 0x00000654ff027816 */ /* 0x004fe20000000005 */
[----:B------:R-:W-:Y:S01]  /*2b30*/  @!P2 IMAD.MOV.U32 R4, RZ, RZ, 0x10 ;  /* 0x00000010ff04a424 */ /* 0x000fe200078e00ff */
[----:B------:R-:W-:Y:S01]  /*2b40*/  SHF.L.U32 R5, R12, 0x1f, RZ ;  /* 0x0000001f0c057819 */ /* 0x000fe200000006ff */
[----:B------:R-:W-:Y:S01]  /*2b50*/  UIADD3 UR7, UPT, UPT, UR4, 0x70, URZ ;  /* 0x0000007004077890 */ /* 0x000fe2000fffe0ff */
[----:B------:R2:W-:Y:S05]  /*2b60*/  SYNCS.ARRIVE.TRANS64.RED.A1T0 RZ, [R2+URZ], RZ ;  /* 0x000000ff02ff79a7 */ /* 0x0005ea00081004ff */
[----:B------:R-:W-:Y:S01]  /*2b70*/  IMAD.U32 R6, RZ, RZ, UR7 ;  /* 0x00000007ff067e24 */ /* 0x000fe2000f8e00ff */
[----:B------:R-:W3:Y:S04]  /*2b80*/  SYNCS.PHASECHK.TRANS64.TRYWAIT P0, [UR4+0x80], R5 ;  /* 0x00008005ff0075a7 */ /* 0x000ee80008001104 */
[----:B------:R-:W-:Y:S01]  /*2b90*/  PRMT R6, R0, 0x654, R6 ;  /* 0x0000065400067816 */ /* 0x000fe20000000006 */
[----:B--23--:R-:W-:Y:S06]  /*2ba0*/  @!P0 BRA `(.L_x_47) ;  /* 0x0000006000ac8947 */ /* 0x00cfec0003800000 */
.L_x_155:
[----:B------:R-:W-:Y:S01]  /*2bb0*/  ULEA UR8, UR5, UR6, 0x4 ;  /* 0x0000000605087291 */ /* 0x000fe2000f8e20ff */
[----:B------:R-:W-:Y:S01]  /*2bc0*/  SEL R3, R6, R3, !P2 ;  /* 0x0000000306037207 */ /* 0x000fe20005000000 */
[----:B------:R-:W-:Y:S01]  /*2bd0*/  UIADD3 UR9, UPT, UPT, UR4, 0x70, URZ ;  /* 0x0000007004097890 */ /* 0x000fe2000fffe0ff */
[----:B--2---:R-:W-:Y:S01]  /*2be0*/  LEA R2, R11, UR6, 0x3 ;  /* 0x000000060b027c11 */ /* 0x004fe2000f8e18ff */
[----:B------:R-:W-:Y:S01]  /*2bf0*/  UIADD3 UR8, UPT, UPT, UR8, 0x100, URZ ;  /* 0x0000010008087890 */ /* 0x000fe2000fffe0ff */
[----:B------:R2:W-:Y:S01]  /*2c00*/  @!P2 SYNCS.ARRIVE.TRANS64.RED RZ, [R3+URZ], R4 ;  /* 0x0000000403ffa9a7 */ /* 0x0005e200080004ff */
[----:B------:R-:W-:Y:S01]  /*2c10*/  UIADD3 UR4, UPT, UPT, UR5, 0x1, URZ ;  /* 0x0000000105047890 */ /* 0x000fe2000fffe0ff */
[----:B------:R-:W-:-:S03]  /*2c20*/  VIADD R8, R8, 0x1 ;  /* 0x0000000108087836 */ /* 0x000fc60000000000 */
[----:B------:R-:W-:Y:S02]  /*2c30*/  UISETP.NE.AND UP0, UPT, UR4, 0x2, UPT ;  /* 0x000000020400788c */ /* 0x000fe4000bf05270 */
[----:B------:R-:W-:Y:S01]  /*2c40*/  ISETP.NE.AND P0, PT, R8, 0x2, PT ;  /* 0x000000020800780c */ /* 0x000fe20003f05270 */
[----:B------:R-:W-:Y:S06]  /*2c50*/  UGETNEXTWORKID.BROADCAST [UR8], [UR9] ;  /* 0x00000000080073ca */ /* 0x000fec0008000100 */
[----:B------:R-:W-:Y:S02]  /*2c60*/  USEL UR7, URZ, 0x1, UP0 ;  /* 0x00000001ff077887 */ /* 0x000fe40008000000 */
[----:B------:R-:W-:-:S04]  /*2c70*/  USEL UR5, UR4, URZ, UP0 ;  /* 0x000000ff04057287 */ /* 0x000fc80008000000 */
[----:B------:R-:W-:Y:S02]  /*2c80*/  LOP3.LUT R12, R12, UR7, RZ, 0x3c, !PT ;  /* 0x000000070c0c7c12 */ /* 0x000fe4000f8e3cff */
[----:B--2---:R-:W-:-:S04]  /*2c90*/  SHF.L.U32 R4, R10, 0x1f, RZ ;  /* 0x0000001f0a047819 */ /* 0x004fc800000006ff */
[----:B------:R-:W2:Y:S02]  /*2ca0*/  SYNCS.PHASECHK.TRANS64.TRYWAIT P1, [R2+URZ+0x70], R4 ;  /* 0x00007004020075a7 */ /* 0x000ea400080211ff */
[----:B--2---:R-:W-:Y:S05]  /*2cb0*/  @!P1 BRA `(.L_x_48) ;  /* 0x0000006000809947 */ /* 0x004fea0003800000 */
.L_x_156:
[C---:B--2---:R-:W-:Y:S01]  /*2cc0*/  LEA R4, R11.reuse, UR6, 0x4 ;  /* 0x000000060b047c11 */ /* 0x044fe2000f8e20ff */
[----:B------:R-:W-:Y:S01]  /*2cd0*/  VIADD R2, R2, 0x80 ;  /* 0x0000008002027836 */ /* 0x000fe20000000000 */
[----:B------:R-:W-:Y:S01]  /*2ce0*/  SEL R8, R8, RZ, P0 ;  /* 0x000000ff08087207 */ /* 0x000fe20000000000 */
[----:B------:R-:W-:-:S03]  /*2cf0*/  VIADD R11, R11, 0x1 ;  /* 0x000000010b0b7836 */ /* 0x000fc60000000000 */
[----:B------:R-:W2:Y:S01]  /*2d00*/  LDS.128 R4, [R4+0x100] ;  /* 0x0001000004047984 */ /* 0x000ea20000000c00 */
[----:B------:R-:W-:Y:S02]  /*2d10*/  PRMT R2, RZ, 0x654, R2 ;  /* 0x00000654ff027816 */ /* 0x000fe40000000002 */
[C---:B------:R-:W-:Y:S01]  /*2d20*/  ISETP.NE.AND P1, PT, R11.reuse, 0x2, PT ;  /* 0x000000020b00780c */ /* 0x040fe20003f25270 */
[----:B------:R-:W-:Y:S01]  /*2d30*/  @!PT LDS RZ, [RZ] ;  /* 0x00000000fffff984 */ /* 0x000fe20000000800 */
[----:B------:R-:W-:Y:S01]  /*2d40*/  @!PT LDS RZ, [RZ] ;  /* 0x00000000fffff984 */ /* 0x000fe20000000800 */
[----:B------:R-:W-:Y:S01]  /*2d50*/  @!PT LDS RZ, [RZ] ;  /* 0x00000000fffff984 */ /* 0x000fe20000000800 */
[----:B------:R-:W-:Y:S01]  /*2d60*/  @!PT LDS RZ, [RZ] ;  /* 0x00000000fffff984 */ /* 0x000fe20000000800 */
[----:B------:R3:W-:Y:S06]  /*2d70*/  MEMBAR.ALL.CTA ;  /* 0x0000000000007992 */ /* 0x0007ec0000008000 */
[----:B---3--:R-:W3:Y:S01]  /*2d80*/  FENCE.VIEW.ASYNC.S ;  /* 0x00000000000073c6 */ /* 0x008ee20000000000 */
[----:B------:R-:W-:Y:S01]  /*2d90*/  SEL R11, R11, RZ, P1 ;  /* 0x000000ff0b0b7207 */ /* 0x000fe20000800000 */
[----:B---3--:R3:W-:Y:S01]  /*2da0*/  SYNCS.ARRIVE.TRANS64.RED.A1T0 RZ, [R2+URZ], RZ ;  /* 0x000000ff02ff79a7 */ /* 0x0087e200081004ff */
[----:B--2---:R-:W-:-:S02]  /*2db0*/  LOP3.LUT P3, RZ, R6, 0x1, RZ, 0xc0, !PT ;  /* 0x0000000106ff7812 */ /* 0x004fc4000786c0ff */
[----:B------:R-:W-:-:S04]  /*2dc0*/  SEL R4, RZ, 0x1, P1 ;  /* 0x00000001ff047807 */ /* 0x000fc80000800000 */
[----:B------:R-:W-:Y:S02]  /*2dd0*/  LOP3.LUT R10, R10, R4, RZ, 0x3c, !PT ;  /* 0x000000040a0a7212 */ /* 0x000fe400078e3cff */
[----:B---3--:R-:W-:-:S04]  /*2de0*/  SEL R2, RZ, 0x1, P0 ;  /* 0x00000001ff027807 */ /* 0x008fc80000000000 */
[----:B------:R-:W-:Y:S01]  /*2df0*/  LOP3.LUT R9, R9, R2, RZ, 0x3c, !PT ;  /* 0x0000000209097212 */ /* 0x000fe200078e3cff */
[----:B------:R-:W-:Y:S06]  /*2e00*/  @P3 BRA `(.L_x_49) ;  /* 0xfffffffc002c3947 */ /* 0x000fec000383ffff */
[----:B------:R-:W-:Y:S01]  /*2e10*/  ULEA UR4, UR5, UR6, 0x3 ;  /* 0x0000000605047291 */ /* 0x000fe2000f8e18ff */
[----:B------:R-:W-:-:S08]  /*2e20*/  SHF.L.U32 R2, R12, 0x1f, RZ ;  /* 0x0000001f0c027819 */ /* 0x000fd000000006ff */
[----:B------:R-:W2:Y:S02]  /*2e30*/  SYNCS.PHASECHK.TRANS64 P0, [UR4+0x80], R2 ;  /* 0x00008002ff0075a7 */ /* 0x000ea40008001004 */
[----:B--2---:R-:W-:Y:S05]  /*2e40*/  @P0 BRA `(.L_x_50) ;  /* 0x0000000000080947 */ /* 0x004fea0003800000 */
[----:B------:R-:W2:Y:S02]  /*2e50*/  SYNCS.PHASECHK.TRANS64.TRYWAIT P0, [UR4+0x80], R2 ;  /* 0x00008002ff0075a7 */ /* 0x000ea40008001104 */
[----:B--2---:R-:W-:Y:S05]  /*2e60*/  @!P0 BRA `(.L_x_51) ;  /* 0x0000006000288947 */ /* 0x004fea0003800000 */
.L_x_50:
[----:B------:R-:W-:-:S04]  /*2e70*/  UIADD3 UR7, UPT, UPT, UR5, 0x1, URZ ;  /* 0x0000000105077890 */ /* 0x000fc8000fffe0ff */
[----:B------:R-:W-:-:S04]  /*2e80*/  UISETP.NE.AND UP0, UPT, UR7, 0x2, UPT ;  /* 0x000000020700788c */ /* 0x000fc8000bf05270 */
[----:B------:R-:W-:Y:S02]  /*2e90*/  USEL UR8, URZ, 0x1, UP0 ;  /* 0x00000001ff087887 */ /* 0x000fe40008000000 */
[----:B------:R-:W-:-:S04]  /*2ea0*/  USEL UR7, UR7, URZ, UP0 ;  /* 0x000000ff07077287 */ /* 0x000fc80008000000 */
[----:B------:R-:W-:Y:S01]  /*2eb0*/  ULEA UR7, UR7, UR6, 0x3 ;  /* 0x0000000607077291 */ /* 0x000fe2000f8e18ff */
[----:B--2---:R-:W-:-:S04]  /*2ec0*/  LOP3.LUT R2, R12, UR8, RZ, 0x3c, !PT ;  /* 0x000000080c027c12 */ /* 0x004fc8000f8e3cff */
[----:B------:R-:W-:-:S04]  /*2ed0*/  SHF.L.U32 R0, R2, 0x1f, RZ ;  /* 0x0000001f02007819 */ /* 0x000fc800000006ff */
[----:B------:R-:W2:Y:S02]  /*2ee0*/  SYNCS.PHASECHK.TRANS64 P0, [UR7+0x80], R0 ;  /* 0x00008000ff0075a7 */ /* 0x000ea40008001007 */
[----:B-12---:R-:W-:Y:S05]  /*2ef0*/  @P0 EXIT ;  /* 0x000000000000094d */ /* 0x006fea0003800000 */
[----:B------:R-:W-:Y:S02]  /*2f00*/  SHF.L.U32 R2, R2, 0x1f, RZ ;  /* 0x0000001f02027819 */ /* 0x000fe400000006ff */
[----:B------:R-:W-:-:S07]  /*2f10*/  MOV R0, UR7 ;  /* 0x0000000700007c02 */ /* 0x000fce0008000f00 */
.L_x_52:
[----:B-1----:R1:W2:Y:S02]  /*2f20*/  SYNCS.PHASECHK.TRANS64.TRYWAIT P0, [R0+URZ+0x80], R2 ;  /* 0x00008002000075a7 */ /* 0x0022a400080011ff */
[----:B--2---:R-:W-:Y:S05]  /*2f30*/  @!P0 NANOSLEEP.SYNCS 0x989680 ;  /* 0x009896800000895d */ /* 0x004fea0003900000 */
[----:B------:R-:W2:Y:S02]  /*2f40*/  @!P0 SYNCS.PHASECHK.TRANS64 P0, [R0+URZ+0x80], R2 ;  /* 0x00008002000085a7 */ /* 0x000ea400080010ff */
[----:B--2---:R-:W-:Y:S05]  /*2f50*/  @P0 EXIT ;  /* 0x000000000000094d */ /* 0x004fea0003800000 */
[----:B------:R-:W-:Y:S05]  /*2f60*/  BRA `(.L_x_52) ;  /* 0xfffffffc00ec7947 */ /* 0x000fea000383ffff */
.L_x_45:
[----:B------:R-:W-:Y:S05]  /*2f70*/  BRA.U UP5, `(.L_x_53) ;  /* 0x0000001105d47547 */ /* 0x000fea000b800000 */
[----:B------:R-:W-:Y:S01]  /*2f80*/  UMOV UR4, 0x40 ;  /* 0x0000004000047882 */ /* 0x000fe20000000000 */
[----:B------:R-:W-:Y:S01]  /*2f90*/  NOP ;  /* 0x0000000000007918 */ /* 0x000fe20000000000 */
[----:B------:R-:W-:Y:S01]  /*2fa0*/  ULEA UR5, UR47, UR4, 0x18 ;  /* 0x000000042f057291 */ /* 0x000fe2000f8ec0ff */
[----:B------:R-:W-:Y:S02]  /*2fb0*/  UMOV UR6, 0x400 ;  /* 0x0000040000067882 */ /* 0x000fe40000000000 */
[----:B------:R-:W-:-:S06]  /*2fc0*/  ULEA UR6, UR47, UR6, 0x18 ;  /* 0x000000062f067291 */ /* 0x000fcc000f8ec0ff */
[----:B------:R-:W2:Y:S02]  /*2fd0*/  LDS.U8 R0, [UR5+0x1c] ;  /* 0x00001c05ff007984 */ /* 0x000ea40008000000 */
[----:B--2---:R-:W-:-:S13]  /*2fe0*/  ISETP.NE.AND P0, PT, R0, RZ, PT ;  /* 0x000000ff0000720c */ /* 0x004fda0003f05270 */
[----:B------:R-:W-:Y:S05]  /*2ff0*/  @P0 BRA `(.L_x_54) ;  /* 0x0000000400080947 */ /* 0x000fea0003800000 */
[----:B------:R-:W-:Y:S02]  /*3000*/  UISETP.NE.U32.AND UP1, UPT, UR48, 0x1, UPT ;  /* 0x000000013000788c */ /* 0x000fe4000bf25070 */
[----:B------:R-:W-:-:S07]  /*3010*/  UIADD3 UR7, UPT, UPT, UR5, 0x8, URZ ;  /* 0x0000000805077890 */ /* 0x000fce000fffe0ff */
[----:B------:R-:W-:Y:S05]  /*3020*/  BRA.U !UP1, `(.L_x_55) ;  /* 0x00000001099c7547 */ /* 0x000fea000b800000 */
[----:B------:R-:W-:Y:S01]  /*3030*/  ELECT P0, URZ, PT ;  /* 0x0000000000ff782f */ /* 0x000fe20003800000 */
[----:B------:R-:W-:-:S12]  /*3040*/  BSSY B0, `(.L_x_55) ;  /* 0x0000025000007945 */ /* 0x000fd80003800000 */
[----:B------:R-:W-:Y:S05]  /*3050*/  @!P0 BRA `(.L_x_56) ;  /* 0x00000000008c8947 */ /* 0x000fea0003800000 */
[----:B------:R-:W-:-:S05]  /*3060*/  UMOV UR4, 0x10 ;  /* 0x0000001000047882 */ /* 0x000fca0000000000 */
[----:B------:R-:W-:Y:S04]  /*3070*/  DEPBAR.LE SB2, 0x36 ;  /* 0x0000ad800000791a */ /* 0x000fe80000000000 */
[----:B------:R-:W2:Y:S02]  /*3080*/  UTCATOMSWS.2CTA.FIND_AND_SET.ALIGN UP0, UR4, UR4 ;  /* 0x00000004000475e3 */ /* 0x000ea40008200800 */
[----:B--2---:R-:W-:Y:S01]  /*3090*/  MOV R10, UR4 ;  /* 0x00000004000a7c02 */ /* 0x004fe20008000f00 */
[----:B------:R-:W-:Y:S06]  /*30a0*/  BRA.U UP0, `(.L_x_57) ;  /* 0x0000000100187547 */ /* 0x000fec000b800000 */
.L_x_58:
[----:B------:R-:W-:Y:S05]  /*30b0*/  NANOSLEEP 0x64 ;  /* 0x000000640000795d */ /* 0x000fea0003800000 */
[----:B------:R-:W-:-:S05]  /*30c0*/  UMOV UR4, 0x10 ;  /* 0x0000001000047882 */ /* 0x000fca0000000000 */
[----:B------:R-:W-:Y:S04]  /*30d0*/  DEPBAR.LE SB2, 0x36 ;  /* 0x0000ad800000791a */ /* 0x000fe80000000000 */
[----:B------:R-:W2:Y:S02]  /*30e0*/  UTCATOMSWS.2CTA.FIND_AND_SET.ALIGN UP0, UR4, UR4 ;  /* 0x00000004000475e3 */ /* 0x000ea40008200800 */
[----:B--2---:R-:W-:Y:S01]  /*30f0*/  MOV R10, UR4 ;  /* 0x00000004000a7c02 */ /* 0x004fe20008000f00 */
[----:B------:R-:W-:Y:S05]  /*3100*/  BRA.U !UP0, `(.L_x_58) ;  /* 0xfffffffd08e87547 */ /* 0x000fea000b83ffff */
.L_x_57:
[----:B------:R-:W2:Y:S01]  /*3110*/  LDS R6, [UR5+0x10] ;  /* 0x00001005ff067984 */ /* 0x000ea20008000800 */
[----:B------:R-:W-:Y:S01]  /*3120*/  IMAD.U32 R0, RZ, RZ, UR6 ;  /* 0x00000006ff007e24 */ /* 0x000fe2000f8e00ff */
[----:B------:R-:W-:-:S03]  /*3130*/  MOV R4, UR49 ;  /* 0x0000003100047c02 */ /* 0x000fc60008000f00 */
[----:B------:R-:W-:Y:S01]  /*3140*/  VIADD R0, R0, 0x120 ;  /* 0x0000012000007836 */ /* 0x000fe20000000000 */
[----:B--2---:R-:W-:-:S04]  /*3150*/  SHF.L.U32 R6, R6, 0x1f, RZ ;  /* 0x0000001f06067819 */ /* 0x004fc800000006ff */
[----:B------:R-:W2:Y:S02]  /*3160*/  SYNCS.PHASECHK.TRANS64.TRYWAIT P0, [UR5+0x8], R6 ;  /* 0x00000806ff0075a7 */ /* 0x000ea40008001105 */
[----:B--2---:R-:W-:Y:S05]  /*3170*/  @P0 BRA `(.L_x_59) ;  /* 0x0000000000080947 */ /* 0x004fea0003800000 */
[----:B------:R-:W2:Y:S02]  /*3180*/  SYNCS.PHASECHK.TRANS64.TRYWAIT P0, [UR5+0x8], R6 ;  /* 0x00000806ff0075a7 */ /* 0x000ea40008001105 */
[----:B--2---:R-:W-:Y:S05]  /*3190*/  @!P0 BRA `(.L_x_60) ;  /* 0x0000005c00748947 */ /* 0x004fea0003800000 */
.L_x_59:
[----:B------:R-:W-:Y:S01]  /*31a0*/  PRMT R4, R4, 0x654, R0 ;  /* 0x0000065404047816 */ /* 0x000fe20000000000 */
[----:B------:R-:W-:Y:S01]  /*31b0*/  HFMA2 R0, -RZ, RZ, 0, 5.9604644775390625e-08 ;  /* 0x00000001ff007431 */ /* 0x000fe200000001ff */
[----:B------:R-:W-:Y:S01]  /*31c0*/  UPRMT UR4, UR49, 0x654, UR7 ;  /* 0x0000065431047896 */ /* 0x000fe20008000007 */
[----:B------:R-:W-:Y:S02]  /*31d0*/  IMAD.MOV.U32 R8, RZ, RZ, 0xffff ;  /* 0x0000ffffff087424 */ /* 0x000fe400078e00ff */
[----:B--2---:R-:W-:Y:S02]  /*31e0*/  IMAD.MOV.U32 R6, RZ, RZ, 0x4 ;  /* 0x00000004ff067424 */ /* 0x004fe400078e00ff */
[----:B------:R-:W-:Y:S01]  /*31f0*/  IMAD.SHL.U32 R9, R10, 0x20, RZ ;  /* 0x000000200a097824 */ /* 0x000fe200078e00ff */
[----:B------:R-:W-:Y:S02]  /*3200*/  MOV R5, UR4 ;  /* 0x0000000400057c02 */ /* 0x000fe40008000f00 */
[-C--:B------:R-:W-:Y:S01]  /*3210*/  SHF.L.U32 R8, R8, R10.reuse, RZ ;  /* 0x0000000a08087219 */ /* 0x080fe200000006ff */
[----:B------:R2:W-:Y:S01]  /*3220*/  SYNCS.ARRIVE.TRANS64.RED RZ, [UR4], R6 ;  /* 0x00000006ffff79a7 */ /* 0x0005e20008000404 */
[----:B------:R-:W-:Y:S01]  /*3230*/  SHF.L.U32 R7, R0, R10, RZ ;  /* 0x0000000a00077219 */ /* 0x000fe200000006ff */
[----:B------:R2:W-:Y:S04]  /*3240*/  STS [UR6+0x120], R9 ;  /* 0x00012009ff007988 */ /* 0x0005e80008000806 */
[----:B------:R2:W-:Y:S04]  /*3250*/  STAS [R4.64], R10 ;  /* 0x0000000a04007dbd */ /* 0x0005e8000c0008ff */
[----:B------:R2:W-:Y:S04]  /*3260*/  ATOMS.OR RZ, [UR5+0x14], R8 ;  /* 0x00001408ffff798c */ /* 0x0005e8000b000005 */
[----:B------:R2:W-:Y:S04]  /*3270*/  ATOMS.OR RZ, [UR5+0x18], R7 ;  /* 0x00001807ffff798c */ /* 0x0005e8000b000005 */
[----:B------:R2:W-:Y:S02]  /*3280*/  ATOMS.XOR RZ, [UR5+0x10], R0 ;  /* 0x00001000ffff798c */ /* 0x0005e4000b800005 */
.L_x_56:
[----:B-1----:R-:W-:Y:S05]  /*3290*/  BSYNC B0 ;  /* 0x0000000000007941 */ /* 0x002fea0003800000 */
.L_x_55:
[----:B------:R-:W-:Y:S05]  /*32a0*/  BRA.U UP1, `(.L_x_61) ;  /* 0x00000001016c7547 */ /* 0x000fea000b800000 */
[----:B------:R-:W-:-:S03]  /*32b0*/  UMOV UR4, 0xffffffff ;  /* 0xffffffff00047882 */ /* 0x000fc60000000000 */
[----:B------:R-:W-:Y:S05]  /*32c0*/  BRA.DIV UR4, `(.L_x_62) ;  /* 0x0000005e04407947 */ /* 0x000fea000b800000 */
[----:B------:R-:W-:-:S13]  /*32d0*/  ELECT P6, URZ, PT ;  /* 0x0000000000ff782f */ /* 0x000fda00038c0000 */
.L_x_160:
[----:B------:R-:W-:Y:S05]  /*32e0*/  @!P6 BRA `(.L_x_61) ;  /* 0x00000000005ce947 */ /* 0x000fea0003800000 */
[----:B--2---:R-:W2:Y:S02]  /*32f0*/  LDS R4, [UR5+0x10] ;  /* 0x00001005ff047984 */ /* 0x004ea40008000800 */
[----:B--2---:R-:W-:-:S04]  /*3300*/  SHF.L.U32 R4, R4, 0x1f, RZ ;  /* 0x0000001f04047819 */ /* 0x004fc800000006ff */
[----:B------:R-:W2:Y:S02]  /*3310*/  SYNCS.PHASECHK.TRANS64.TRYWAIT P0, [UR5+0x8], R4 ;  /* 0x00000804ff0075a7 */ /* 0x000ea40008001105 */
[----:B--2---:R-:W-:Y:S05]  /*3320*/  @P0 BRA `(.L_x_63) ;  /* 0x0000000000080947 */ /* 0x004fea0003800000 */
[----:B------:R-:W2:Y:S02]  /*3330*/  SYNCS.PHASECHK.TRANS64.TRYWAIT P0, [UR5+0x8], R4 ;  /* 0x00000804ff0075a7 */ /* 0x000ea40008001105 */
[----:B--2---:R-:W-:Y:S05]  /*3340*/  @!P0 BRA `(.L_x_64) ;  /* 0x0000005c00408947 */ /* 0x004fea0003800000 */
.L_x_63:
[----:B------:R-:W3:Y:S01]  /*3350*/  LDS R6, [UR6+0x120] ;  /* 0x00012006ff067984 */ /* 0x000ee20008000800 */
[----:B--2---:R-:W-:Y:S02]  /*3360*/  HFMA2 R0, -RZ, RZ, 0, 5.9604644775390625e-08 ;  /* 0x00000001ff007431 */ /* 0x004fe400000001ff */
[----:B------:R-:W-:Y:S01]  /*3370*/  IMAD.MOV.U32 R4, RZ, RZ, 0xffff ;  /* 0x0000ffffff047424 */ /* 0x000fe200078e00ff */
[----:B------:R-:W-:Y:S01]  /*3380*/  UPRMT UR4, UR49, 0x654, UR7 ;  /* 0x0000065431047896 */ /* 0x000fe20008000007 */
[----:B---3--:R-:W-:-:S03]  /*3390*/  IMAD.SHL.U32 R5, R6, 0x20, RZ ;  /* 0x0000002006057824 */ /* 0x008fc600078e00ff */
[-C--:B------:R-:W-:Y:S02]  /*33a0*/  SHF.L.U32 R4, R4, R6.reuse, RZ ;  /* 0x0000000604047219 */ /* 0x080fe400000006ff */
[----:B------:R-:W-:Y:S01]  /*33b0*/  SHF.L.U32 R6, R0, R6, RZ ;  /* 0x0000000600067219 */ /* 0x000fe200000006ff */
[----:B------:R3:W-:Y:S04]  /*33c0*/  STS [UR6+0x120], R5 ;  /* 0x00012005ff007988 */ /* 0x0007e80008000806 */
[----:B------:R3:W-:Y:S04]  /*33d0*/  ATOMS.OR RZ, [UR5+0x14], R4 ;  /* 0x00001404ffff798c */ /* 0x0007e8000b000005 */
[----:B------:R3:W-:Y:S01]  /*33e0*/  ATOMS.OR RZ, [UR5+0x18], R6 ;  /* 0x00001806ffff798c */ /* 0x0007e2000b000005 */
[----:B------:R-:W-:Y:S03]  /*33f0*/  SYNCS.ARRIVE.TRANS64.RED.A1T0 RZ, [UR4], RZ ;  /* 0x000000ffffff79a7 */ /* 0x000fe60008100404 */
[----:B------:R3:W-:Y:S01]  /*3400*/  ATOMS.XOR RZ, [UR5+0x10], R0 ;  /* 0x00001000ffff798c */ /* 0x0007e2000b800005 */
[----:B------:R-:W-:Y:S05]  /*3410*/  BRA `(.L_x_61) ;  /* 0x0000000000107947 */ /* 0x000fea0003800000 */
.L_x_54:
[----:B------:R-:W-:Y:S02]  /*3420*/  MOV R0, 0xffffffff ;  /* 0xffffffff00007802 */ /* 0x000fe40000000f00 */
[----:B------:R-:W-:-:S03]  /*3430*/  MOV R4, 0x3460 ;  /* 0x0000346000047802 */ /* 0x000fc60000000f00 */
[----:B------:R2:W-:Y:S04]  /*3440*/  STS [UR6+0x120], R0 ;  /* 0x00012000ff007988 */ /* 0x0005e80008000806 */
[----:B-12--5:R-:W-:Y:S05]  /*3450*/  CALL.REL.NOINC `($__internal_1_$__cuda_sm10x_tcgen05_guardrail_trap_phase_invalid_during_alloc) ;  /* 0x0000006400147944 */ /* 0x026fea0003c00000 */
.L_x_61:
[----:B------:R-:W-:Y:S05]  /*3460*/  WARPSYNC.ALL ;  /* 0x0000000000007948 */ /* 0x000fea0003800000 */
[----:B------:R-:W4:Y:S01]  /*3470*/  S2UR UR4, SR_CgaCtaId ;  /* 0x00000000000479c3 */ /* 0x000f220000008800 */
[----:B------:R-:W-:Y:S01]  /*3480*/  UMOV UR26, 0x400 ;  /* 0x00000400001a7882 */ /* 0x000fe20000000000 */
[----:B------:R-:W-:-:S06]  /*3490*/  NOP ;  /* 0x0000000000007918 */ /* 0x000fcc0000000000 */
[----:B------:R-:W-:Y:S06]  /*34a0*/  BAR.ARV 0x6, 0xa0 ;  /* 0x0182800000007b1d */ /* 0x000fec0000002000 */
[----:B------:R-:W1:Y:S01]  /*34b0*/  LDCU UR6, c[0x0][0x38c] ;  /* 0x00007180ff0677ac */ /* 0x000e620008000800 */
[----:B------:R-:W-:Y:S01]  /*34c0*/  LOP3.LUT R3, R3, 0xffff, RZ, 0xc0, !PT ;  /* 0x0000ffff03037812 */ /* 0x000fe200078ec0ff */
[----:B--2---:R-:W-:Y:S01]  /*34d0*/  IMAD.MOV.U32 R9, RZ, RZ, 0x1 ;  /* 0x00000001ff097424 */ /* 0x004fe200078e00ff */
[----:B------:R-:W-:Y:S01]  /*34e0*/  LOP3.LUT R2, R2, 0xffff, RZ, 0xc0, !PT ;  /* 0x0000ffff02027812 */ /* 0x000fe200078ec0ff */
[----:B------:R-:W-:Y:S01]  /*34f0*/  IMAD.MOV.U32 R8, RZ, RZ, RZ ;  /* 0x000000ffff087224 */ /* 0x000fe200078e00ff */
[----:B------:R-:W-:Y:S01]  /*3500*/  R2UR UR28, R3 ;  /* 0x00000000031c72ca */ /* 0x000fe200000e0000 */
[----:B------:R-:W-:Y:S01]  /*3510*/  UMOV UR32, URZ ;  /* 0x000000ff00207c82 */ /* 0x000fe20008000000 */
[----:B------:R-:W-:-:S02]  /*3520*/  R2UR UR42, R2 ;  /* 0x00000000022a72ca */ /* 0x000fc400000e0000 */
[----:B------:R-:W-:Y:S01]  /*3530*/  CS2R R2, SRZ ;  /* 0x0000000000027805 */ /* 0x000fe2000001ff00 */
[----:B------:R-:W-:Y:S01]  /*3540*/  UMOV UR23, URZ ;  /* 0x000000ff00177c82 */ /* 0x000fe20008000000 */
[----:B----4-:R-:W-:Y:S01]  /*3550*/  ULEA UR26, UR4, UR26, 0x18 ;  /* 0x0000001a041a7291 */ /* 0x010fe2000f8ec0ff */
[----:B------:R-:W-:Y:S01]  /*3560*/  UMOV UR22, URZ ;  /* 0x000000ff00167c82 */ /* 0x000fe20008000000 */
[----:B------:R-:W-:Y:S02]  /*3570*/  UISETP.NE.AND UP3, UPT, UR48, URZ, UPT ;  /* 0x000000ff3000728c */ /* 0x000fe4000bf65270 */
[----:B------:R-:W-:Y:S02]  /*3580*/  UIADD3 UR4, UPT, UPT, UR26, 0x4300, URZ ;  /* 0x000043001a047890 */ /* 0x000fe4000fffe0ff */
[----:B------:R-:W-:-:S03]  /*3590*/  UIADD3 UR5, UPT, UPT, UR26, 0x8300, URZ ;  /* 0x000083001a057890 */ /* 0x000fc6000fffe0ff */
[----:B---3--:R-:W2:Y:S01]  /*35a0*/  LDS R0, [UR26+0x120] ;  /* 0x0001201aff007984 */ /* 0x008ea20008000800 */
[----:B-1----:R-:W-:Y:S02]  /*35b0*/  UIADD3 UR6, UPT, UPT, UR6, 0x3f, URZ ;  /* 0x0000003f06067890 */ /* 0x002fe4000fffe0ff */
[----:B------:R-:W-:Y:S02]  /*35c0*/  USHF.R.U32.HI UR4, URZ, 0x4, UR4 ;  /* 0x00000004ff047899 */ /* 0x000fe40008011604 */
[----:B------:R-:W-:Y:S02]  /*35d0*/  USHF.R.S32.HI UR33, URZ, 0x1f, UR6 ;  /* 0x0000001fff217899 */ /* 0x000fe40008011406 */
[----:B------:R-:W-:Y:S02]  /*35e0*/  USHF.R.U32.HI UR5, URZ, 0x4, UR5 ;  /* 0x00000004ff057899 */ /* 0x000fe40008011605 */
[----:B------:R-:W-:Y:S02]  /*35f0*/  ULEA.HI UR33, UR33, UR6, URZ, 0x6 ;  /* 0x0000000621217291 */ /* 0x000fe4000f8f30ff */
[----:B------:R-:W-:-:S02]  /*3600*/  ULOP3.LUT UR29, UR4, 0x3fff, URZ, 0xc0, !UPT ;  /* 0x00003fff041d7892 */ /* 0x000fc4000f8ec0ff */
[----:B------:R-:W-:Y:S01]  /*3610*/  USHF.R.S32.HI UR33, URZ, 0x6, UR33 ;  /* 0x00000006ff217899 */ /* 0x000fe20008011421 */
[----:B------:R-:W-:Y:S01]  /*3620*/  UMOV UR40, 0x0 ;  /* 0x0000000000287882 */ /* 0x000fe20000000000 */
[----:B------:R-:W-:Y:S02]  /*3630*/  UMOV UR41, 0x8210010 ;  /* 0x0821001000297882 */ /* 0x000fe40000000000 */
[----:B------:R-:W-:Y:S02]  /*3640*/  UISETP.LT.AND UP0, UPT, UR33, 0x1, UPT ;  /* 0x000000012100788c */ /* 0x000fe4000bf01270 */
[----:B------:R-:W-:Y:S02]  /*3650*/  ULOP3.LUT UR30, UR5, 0x3fff, URZ, 0xc0, !UPT ;  /* 0x00003fff051e7892 */ /* 0x000fe4000f8ec0ff */
[----:B------:R-:W-:Y:S02]  /*3660*/  ULOP3.LUT UR29, UR29, 0x10000, URZ, 0xfc, !UPT ;  /* 0x000100001d1d7892 */ /* 0x000fe4000f8efcff */
[----:B------:R-:W-:Y:S01]  /*3670*/  USEL UR43, UR33, 0x1, !UP0 ;  /* 0x00000001212b7887 */ /* 0x000fe2000c000000 */
[----:B------:R-:W-:Y:S01]  /*3680*/  UMOV UR38, 0x0 ;  /* 0x0000000000267882 */ /* 0x000fe20000000000 */
[----:B------:R-:W-:Y:S01]  /*3690*/  UMOV UR39, 0x8210010 ;  /* 0x0821001000277882 */ /* 0x000fe20000000000 */
[----:B------:R-:W-:Y:S01]  /*36a0*/  UMOV UR36, 0x0 ;  /* 0x0000000000247882 */ /* 0x000fe20000000000 */
[----:B------:R-:W-:Y:S01]  /*36b0*/  UMOV UR37, 0x8210010 ;  /* 0x0821001000257882 */ /* 0x000fe20000000000 */
[----:B------:R-:W-:Y:S01]  /*36c0*/  UMOV UR34, 0x0 ;  /* 0x0000000000227882 */ /* 0x000fe20000000000 */
[----:B------:R-:W-:Y:S01]  /*36d0*/  UMOV UR35, 0x8210010 ;  /* 0x0821001000237882 */ /* 0x000fe20000000000 */
[----:B--2---:R-:W-:-:S15]  /*36e0*/  R2UR UR44, R0 ;  /* 0x00000000002c72ca */ /* 0x004fde00000e0000 */
.L_x_72:
[C---:B------:R-:W-:Y:S02]  /*36f0*/  LEA R0, R8.reuse, UR26, 0x3 ;  /* 0x0000001a08007c11 */ /* 0x040fe4000f8e18ff */
[----:B------:R-:W-:Y:S02]  /*3700*/  SHF.L.U32 R4, R3, 0x1f, RZ ;  /* 0x0000001f03047819 */ /* 0x000fe400000006ff */
[----:B------:R-:W-:Y:S02]  /*3710*/  LEA R5, R8, UR26, 0x4 ;  /* 0x0000001a08057c11 */ /* 0x000fe4000f8e20ff */
[----:B------:R-:W1:Y:S02]  /*3720*/  SYNCS.PHASECHK.TRANS64.TRYWAIT P0, [R0+URZ+0x70], R4 ;  /* 0x00007004000075a7 */ /* 0x000e6400080011ff */
[----:B-1-3--:R-:W-:Y:S05]  /*3730*/  @!P0 BRA `(.L_x_65) ;  /* 0x00000058005c8947 */ /* 0x00afea0003800000 */
.L_x_161:
[----:B-1----:R-:W1:Y:S01]  /*3740*/  LDS.128 R4, [R5+0x100] ;  /* 0x0001000005047984 */ /* 0x002e620000000c00 */
[----:B------:R-:W-:Y:S02]  /*3750*/  VIADD R0, R0, 0x80 ;  /* 0x0000008000007836 */ /* 0x000fe40000000000 */
[----:B------:R-:W-:Y:S01]  /*3760*/  VIADD R8, R8, 0x1 ;  /* 0x0000000108087836 */ /* 0x000fe20000000000 */
[----:B------:R-:W-:Y:S01]  /*3770*/  @!PT LDS RZ, [RZ] ;  /* 0x00000000fffff984 */ /* 0x000fe20000000800 */
[----:B------:R-:W-:Y:S01]  /*3780*/  @!PT LDS RZ, [RZ] ;  /* 0x00000000fffff984 */ /* 0x000fe20000000800 */
[----:B------:R-:W-:Y:S01]  /*3790*/  @!PT LDS RZ, [RZ] ;  /* 0x00000000fffff984 */ /* 0x000fe20000000800 */
[----:B------:R-:W-:Y:S01]  /*37a0*/  @!PT LDS RZ, [RZ] ;  /* 0x00000000fffff984 */ /* 0x000fe20000000800 */
[----:B------:R2:W-:Y:S06]  /*37b0*/  MEMBAR.ALL.CTA ;  /* 0x0000000000007992 */ /* 0x0005ec0000008000 */
[----:B--2---:R-:W2:Y:S01]  /*37c0*/  FENCE.VIEW.ASYNC.S ;  /* 0x00000000000073c6 */ /* 0x004ea20000000000 */
[----:B------:R-:W-:-:S04]  /*37d0*/  PRMT R0, RZ, 0x654, R0 ;  /* 0x00000654ff007816 */ /* 0x000fc80000000000 */
[----:B--2---:R2:W-:Y:S01]  /*37e0*/  SYNCS.ARRIVE.TRANS64.RED.A1T0 RZ, [R0+URZ], RZ ;  /* 0x000000ff00ff79a7 */ /* 0x0045e200081004ff */
[----:B-1----:R-:W-:Y:S01]  /*37f0*/  LOP3.LUT P1, RZ, R6, 0x1, RZ, 0xc0, !PT ;  /* 0x0000000106ff7812 */ /* 0x002fe2000782c0ff */
[----:B--2---:R-:W-:-:S12]  /*3800*/  BRA.U UP3, `(.L_x_66) ;  /* 0x0000000503087547 */ /* 0x004fd8000b800000 */
[----:B------:R-:W1:Y:S01]  /*3810*/  LDCU UR4, c[0x0][0x38c] ;  /* 0x00007180ff0477ac */ /* 0x000e620008000800 */
[----:B------:R-:W-:Y:S02]  /*3820*/  PLOP3.LUT P2, PT, PT, PT, PT, 0x80, 0x8 ;  /* 0x000000000008781c */ /* 0x000fe40003f4f070 */
[----:B------:R-:W-:Y:S01]  /*3830*/  SHF.L.U32 R4, R9, 0x1f, RZ ;  /* 0x0000001f09047819 */ /* 0x000fe200000006ff */
[----:B------:R-:W-:Y:S02]  /*3840*/  ULEA UR31, UR32, UR26, 0x3 ;  /* 0x0000001a201f7291 */ /* 0x000fe4000f8e18ff */
[----:B------:R-:W-:Y:S02]  /*3850*/  ULEA UR11, UR32, UR44, 0x6 ;  /* 0x0000002c200b7291 */ /* 0x000fe4000f8e30ff */
[----:B-1----:R-:W-:-:S06]  /*3860*/  UISETP.GE.AND UP0, UPT, UR4, 0x1, UPT ;  /* 0x000000010400788c */ /* 0x002fcc000bf06270 */
[----:B------:R-:W-:-:S05]  /*3870*/  PLOP3.LUT P0, PT, PT, PT, UP0, 0x80, 0x8 ;  /* 0x000000000008781c */ /* 0x000fca0003f0f008 */
[----:B------:R-:W-:-:S08]  /*3880*/  @UP0 ULEA UR4, UR23, UR26, 0x3 ;  /* 0x0000001a17040291 */ /* 0x000fd0000f8e18ff */
[----:B------:R-:W-:-:S04]  /*3890*/  @P0 SHF.L.U32 R0, R2, 0x1f, RZ ;  /* 0x0000001f02000819 */ /* 0x000fc800000006ff */
[----:B------:R1:W2:Y:S01]  /*38a0*/  @P0 SYNCS.PHASECHK.TRANS64.TRYWAIT P2, [UR4], R0 ;  /* 0x00000000ff0005a7 */ /* 0x0002a20008041104 */
[----:B------:R-:W3:Y:S02]  /*38b0*/  SYNCS.PHASECHK.TRANS64.TRYWAIT P0, [UR31+0xb0], R4 ;  /* 0x0000b004ff0075a7 */ /* 0x000ee4000800111f */
[----:B-123--:R-:W-:Y:S05]  /*38c0*/  @!P0 BRA `(.L_x_67) ;  /* 0x00000058000c8947 */ /* 0x00efea0003800000 */
.L_x_163:
[----:B------:R-:W-:Y:S01]  /*38d0*/  UMOV UR27, UR22 ;  /* 0x00000016001b7c82 */ /* 0x000fe20008000000 */
[----:B------:R-:W-:Y:S05]  /*38e0*/  BRA.U !UP0, `(.L_x_68) ;  /* 0x0000000108c07547 */ /* 0x000fea000b800000 */
[----:B------:R-:W-:Y:S02]  /*38f0*/  UIADD3 UR27, UPT, UPT, UR43, UR22, URZ ;  /* 0x000000162b1b7290 */ /* 0x000fe4000fffe0ff */
[----:B------:R-:W-:Y:S01]  /*3900*/  UPLOP3.LUT UP2, UPT, UPT, UPT, UPT, 0x40, 0x4 ;  /* 0x000000000004789c */ /* 0x000fe20003f4e870 */
[----:B------:R-:W-:Y:S01]  /*3910*/  UMOV UR24, UR33 ;  /* 0x0000002100187c82 */ /* 0x000fe20008000000 */
[----:B------:R-:W-:-:S09]  /*3920*/  UMOV UR10, UR23 ;  /* 0x00000017000a7c82 */ /* 0x000fd20008000000 */
.L_x_71:
[----:B--2---:R-:W-:Y:S01]  /*3930*/  ULEA UR5, UR10, UR26, 0x3 ;  /* 0x0000001a0a057291 */ /* 0x004fe2000f8e18ff */
[----:B---3--:R-:W-:Y:S11]  /*3940*/  @P2 BRA `(.L_x_69) ;  /* 0x00000000000c2947 */ /* 0x008ff60003800000 */
[----:B-1----:R-:W-:Y:S04]  /*3950*/  SHF.L.U32 R4, R2, 0x1f, RZ ;  /* 0x0000001f02047819 */ /* 0x002fe800000006ff */
[----:B------:R-:W1:Y:S02]  /*3960*/  SYNCS.PHASECHK.TRANS64.TRYWAIT P0, [UR5], R4 ;  /* 0x00000004ff0075a7 */ /* 0x000e640008001105 */
[----:B-1----:R-:W-:Y:S05]  /*3970*/  @!P0 BRA `(.L_x_70) ;  /* 0x0000005400f88947 */ /* 0x002fea0003800000 */
.L_x_69:
[----:B------:R-:W-:Y:S01]  /*3980*/  UISETP.NE.AND UP0, UPT, UR24, 0x1, UPT ;  /* 0x000000011800788c */ /* 0x000fe2000bf05270 */
[----:B------:R-:W-:Y:S01]  /*3990*/  PLOP3.LUT P2, PT, PT, PT, PT, 0x80, 0x8 ;  /* 0x000000000008781c */ /* 0x000fe20003f4f070 */
[----:B------:R-:W-:Y:S02]  /*39a0*/  UIADD3 UR4, UPT, UPT, UR10, 0x1, URZ ;  /* 0x000000010a047890 */ /* 0x000fe4000fffe0ff */
[----:B------:R-:W-:Y:S02]  /*39b0*/  UIADD3 UR25, UPT, UPT, UR5, 0x10, URZ ;  /* 0x0000001005197890 */ /* 0x000fe4000fffe0ff */
[----:B------:R-:W-:Y:S01]  /*39c0*/  UISETP.NE.AND UP1, UPT, UR4, 0x2, UPT ;  /* 0x000000020400788c */ /* 0x000fe2000bf25270 */
[----:B------:R-:W-:Y:S01]  /*39d0*/  PLOP3.LUT P0, PT, PT, PT, UP0, 0x80, 0x8 ;  /* 0x000000000008781c */ /* 0x000fe20003f0f008 */
[----:B------:R-:W-:Y:S02]  /*39e0*/  UIADD3 UR22, UPT, UPT, UR22, 0x1, URZ ;  /* 0x0000000116167890 */ /* 0x000fe4000fffe0ff */
[----:B------:R-:W-:Y:S02]  /*39f0*/  USEL UR6, URZ, 0x1, UP1 ;  /* 0x00000001ff067887 */ /* 0x000fe40008800000 */
[----:B------:R-:W-:Y:S02]  /*3a00*/  USEL UR23, UR4, URZ, UP1 ;  /* 0x000000ff04177287 */ /* 0x000fe40008800000 */
[----:B------:R-:W-:Y:S02]  /*3a10*/  UIADD3 UR24, UPT, UPT, UR24, -0x1, URZ ;  /* 0xffffffff18187890 */ /* 0x000fe4000fffe0ff */
[----:B------:R-:W-:Y:S01]  /*3a20*/  @UP0 ULEA UR4, UR23, UR26, 0x3 ;  /* 0x0000001a17040291 */ /* 0x000fe2000f8e18ff */
[----:B------:R-:W-:Y:S01]  /*3a30*/  LOP3.LUT R2, R2, UR6, RZ, 0x3c, !PT ;  /* 0x0000000602027c12 */ /* 0x000fe2000f8e3cff */
[----:B------:R-:W-:Y:S02]  /*3a40*/  ULEA UR6, UR10, UR30, 0x9 ;  /* 0x0000001e0a067291 */ /* 0x000fe4000f8e48ff */
[----:B------:R-:W-:Y:S01]  /*3a50*/  UISETP.NE.AND UP0, UPT, UR22, UR27, UPT ;  /* 0x0000001b1600728c */ /* 0x000fe2000bf05270 */
[----:B-1----:R-:W-:Y:S01]  /*3a60*/  @P0 SHF.L.U32 R0, R2, 0x1f, RZ ;  /* 0x0000001f02000819 */ /* 0x002fe200000006ff */
[----:B------:R-:W-:Y:S02]  /*3a70*/  UIADD3 UR20, UPT, UPT, UR6, 0x80, URZ ;  /* 0x0000008006147890 */ /* 0x000fe4000fffe0ff */
[----:B------:R-:W-:Y:S01]  /*3a80*/  UIADD3 UR16, UPT, UPT, UR6, 0x100, URZ ;  /* 0x0000010006107890 */ /* 0x000fe2000fffe0ff */
[----:B------:R2:W3:Y:S01]  /*3a90*/  @P0 SYNCS.PHASECHK.TRANS64.TRYWAIT P2, [UR4], R0 ;  /* 0x00000000ff0005a7 */ /* 0x0004e20008041104 */
[----:B------:R-:W-:Y:S02]  /*3aa0*/  ULEA UR4, UR10, UR29, 0x9 ;  /* 0x0000001d0a047291 */ /* 0x000fe4000f8e48ff */
[----:B------:R-:W-:Y:S02]  /*3ab0*/  UIADD3 UR12, UPT, UPT, UR6, 0x180, URZ ;  /* 0x00000180060c7890 */ /* 0x000fe4000fffe0ff */
[----:B------:R-:W-:Y:S02]  /*3ac0*/  UIADD3 UR18, UPT, UPT, UR4, 0x2, URZ ;  /* 0x0000000204127890 */ /* 0x000fe4000fffe0ff */
[----:B------:R-:W-:Y:S02]  /*3ad0*/  UIADD3 UR14, UPT, UPT, UR4, 0x4, URZ ;  /* 0x00000004040e7890 */ /* 0x000fe4000fffe0ff */
[----:B------:R-:W-:Y:S01]  /*3ae0*/  UIADD3 UR8, UPT, UPT, UR4, 0x6, URZ ;  /* 0x0000000604087890 */ /* 0x000fe2000fffe0ff */
[----:B------:R-:W-:Y:S01]  /*3af0*/  UMOV UR7, 0x40004040 ;  /* 0x4000404000077882 */ /* 0x000fe20000000000 */
[----:B------:R-:W-:Y:S01]  /*3b00*/  UMOV UR5, 0x40004040 ;  /* 0x4000404000057882 */ /* 0x000fe20000000000 */
[----:B------:R-:W-:Y:S01]  /*3b10*/  UMOV UR21, 0x40004040 ;  /* 0x4000404000157882 */ /* 0x000fe20000000000 */
[----:B------:R2:W-:Y:S01]  /*3b20*/  UTCHMMA.2CTA gdesc[UR4], gdesc[UR6], tmem[UR11], tmem[UR40], idesc[UR41], UP2 ;  /* 0x00ff2806040075ea */ /* 0x0005e2000920000b */
[----:B------:R-:W-:Y:S01]  /*3b30*/  UPLOP3.LUT UP2, UPT, UPT, UPT, UPT, 0x80, 0x8 ;  /* 0x000000000008789c */ /* 0x000fe20003f4f070 */
[----:B------:R-:W-:Y:S01]  /*3b40*/  UMOV UR19, 0x40004040 ;  /* 0x4000404000137882 */ /* 0x000fe20000000000 */
[----:B------:R-:W-:Y:S01]  /*3b50*/  UMOV UR17, 0x40004040 ;  /* 0x4000404000117882 */ /* 0x000fe20000000000 */
[----:B------:R2:W-:Y:S01]  /*3b60*/  UTCHMMA.2CTA gdesc[UR18], gdesc[UR20], tmem[UR11], tmem[UR38], idesc[UR39], UPT ;  /* 0x00ff2614120075ea */ /* 0x0005e2000ba0000b */
[----:B------:R-:W-:Y:S01]  /*3b70*/  UMOV UR15, 0x40004040 ;  /* 0x40004040000f7882 */ /* 0x000fe20000000000 */
[----:B------:R-:W-:Y:S01]  /*3b80*/  UMOV UR13, 0x40004040 ;  /* 0x40004040000d7882 */ /* 0x000fe20000000000 */
[----:B------:R-:W-:Y:S01]  /*3b90*/  UMOV UR9, 0x40004040 ;  /* 0x4000404000097882 */ /* 0x000fe20000000000 */
[----:B------:R2:W-:Y:S01]  /*3ba0*/  UTCHMMA.2CTA gdesc[UR14], gdesc[UR16], tmem[UR11], tmem[UR36], idesc[UR37], UPT ;  /* 0x00ff24100e0075ea */ /* 0x0005e2000ba0000b */
[----:B------:R2:W-:Y:S01]  /*3bb0*/  UTCHMMA.2CTA gdesc[UR8], gdesc[UR12], tmem[UR11], tmem[UR34], idesc[UR35], UPT ;  /* 0x00ff220c080075ea */ /* 0x0005e2000ba0000b */
[----:B------:R2:W-:Y:S01]  /*3bc0*/  UTCBAR.2CTA.MULTICAST [UR25], URZ, UR28 ;  /* 0x000000ff190073e9 */ /* 0x0005e2000820081c */
[----:B------:R-:W-:Y:S01]  /*3bd0*/  UMOV UR10, UR23 ;  /* 0x00000017000a7c82 */ /* 0x000fe20008000000 */
[----:B------:R-:W-:Y:S05]  /*3be0*/  BRA.U UP0, `(.L_x_71) ;  /* 0xfffffffd00507547 */ /* 0x000fea000b83ffff */
.L_x_68:
[----:B--2---:R-:W-:Y:S01]  /*3bf0*/  UIADD3 UR4, UPT, UPT, UR31, 0x90, URZ ;  /* 0x000000901f047890 */ /* 0x004fe2000fffe0ff */
[----:B------:R-:W-:-:S08]  /*3c00*/  UMOV UR22, UR27 ;  /* 0x0000001b00167c82 */ /* 0x000fd00008000000 */
[----:B------:R2:W-:Y:S01]  /*3c10*/  UTCBAR.2CTA.MULTICAST [UR4], URZ, UR42 ;  /* 0x000000ff040073e9 */ /* 0x0005e2000820082a */
[----:B------:R-:W-:Y:S02]  /*3c20*/  NOP ;  /* 0x0000000000007918 */ /* 0x000fe40000000000 */
.L_x_66:
[----:B--2---:R-:W-:Y:S01]  /*3c30*/  UIADD3 UR4, UPT, UPT, UR32, 0x1, URZ ;  /* 0x0000000120047890 */ /* 0x004fe2000fffe0ff */
[----:B------:R-:W-:-:S03]  /*3c40*/  ISETP.NE.AND P0, PT, R8, 0x2, PT ;  /* 0x000000020800780c */ /* 0x000fc60003f05270 */
[----:B------:R-:W-:Y:S01]  /*3c50*/  UISETP.NE.AND UP0, UPT, UR4, 0x4, UPT ;  /* 0x000000040400788c */ /* 0x000fe2000bf05270 */
[----:B-1----:R-:W-:Y:S02]  /*3c60*/  SEL R0, RZ, 0x1, P0 ;  /* 0x00000001ff007807 */ /* 0x002fe40000000000 */
[----:B------:R-:W-:Y:S01]  /*3c70*/  SEL R8, R8, RZ, P0 ;  /* 0x000000ff08087207 */ /* 0x000fe20000000000 */
[----:B------:R-:W-:Y:S01]  /*3c80*/  USEL UR5, URZ, 0x1, UP0 ;  /* 0x00000001ff057887 */ /* 0x000fe20008000000 */
[----:B------:R-:W-:Y:S01]  /*3c90*/  LOP3.LUT R3, R3, R0, RZ, 0x3c, !PT ;  /* 0x0000000003037212 */ /* 0x000fe200078e3cff */
[----:B------:R-:W-:-:S04]  /*3ca0*/  USEL UR32, UR4, URZ, UP0 ;  /* 0x000000ff04207287 */ /* 0x000fc80008000000 */
[----:B------:R-:W-:Y:S01]  /*3cb0*/  LOP3.LUT R9, R9, UR5, RZ, 0x3c, !PT ;  /* 0x0000000509097c12 */ /* 0x000fe2000f8e3cff */
[----:B------:R-:W-:Y:S07]  /*3cc0*/  @P1 BRA `(.L_x_72) ;  /* 0xfffffff800881947 */ /* 0x000fee000383ffff */
[----:B------:R-:W1:Y:S01]  /*3cd0*/  S2UR UR8, SR_CgaCtaId ;  /* 0x00000000000879c3 */ /* 0x000e620000008800 */
[----:B------:R-:W-:Y:S01]  /*3ce0*/  ELECT P0, URZ, PT ;  /* 0x0000000000ff782f */ /* 0x000fe20003800000 */
[----:B------:R-:W-:Y:S01]  /*3cf0*/  HFMA2 R0, -RZ, RZ, 0, 5.9604644775390625e-08 ;  /* 0x00000001ff007431 */ /* 0x000fe200000001ff */
[----:B------:R-:W-:-:S05]  /*3d00*/  UMOV UR4, 0x40 ;  /* 0x0000004000047882 */ /* 0x000fca0000000000 */
[----:B------:R-:W-:Y:S01]  /*3d10*/  UVIRTCOUNT.DEALLOC.SMPOOL 0x80 ;  /* 0x000000800000784c */ /* 0x000fe20000000000 */
[----:B------:R-:W-:Y:S02]  /*3d20*/  UISETP.NE.AND UP1, UPT, UR48, URZ, UPT ;  /* 0x000000ff3000728c */ /* 0x000fe4000bf25270 */
[----:B-1----:R-:W-:-:S09]  /*3d30*/  ULEA UR8, UR8, UR4, 0x18 ;  /* 0x0000000408087291 */ /* 0x002fd2000f8ec0ff */
[----:B------:R1:W-:Y:S01]  /*3d40*/  @P0 STS.U8 [UR8+0x1c], R0 ;  /* 0x00001c00ff000988 */ /* 0x0003e20008000008 */
[----:B------:R-:W-:Y:S05]  /*3d50*/  BRA.U UP1, `(.L_x_73) ;  /* 0x0000000101a07547 */ /* 0x000fea000b800000 */
[----:B------:R-:W-:Y:S01]  /*3d60*/  UIADD3 UR7, UPT, UPT, UR26, 0xb0, URZ ;  /* 0x000000b01a077890 */ /* 0x000fe2000fffe0ff */
[----:B------:R-:W-:-:S03]  /*3d70*/  SHF.L.U32 R2, R9, 0x1f, RZ ;  /* 0x0000001f09027819 */ /* 0x000fc600000006ff */
[----:B------:R-:W-:-:S09]  /*3d80*/  ULEA UR4, UR32, UR7, 0x3 ;  /* 0x0000000720047291 */ /* 0x000fd2000f8e18ff */
[----:B------:R-:W2:Y:S02]  /*3d90*/  SYNCS.PHASECHK.TRANS64.TRYWAIT P0, [UR4], R2 ;  /* 0x00000002ff0075a7 */ /* 0x000ea40008001104 */
[----:B--2---:R-:W-:Y:S05]  /*3da0*/  @!P0 BRA `(.L_x_74) ;  /* 0x0000005400048947 */ /* 0x004fea0003800000 */
.L_x_166:
[----:B------:R-:W-:-:S04]  /*3db0*/  UIADD3 UR4, UPT, UPT, UR32, 0x1, URZ ;  /* 0x0000000120047890 */ /* 0x000fc8000fffe0ff */
[----:B------:R-:W-:-:S04]  /*3dc0*/  UISETP.NE.AND UP0, UPT, UR4, 0x4, UPT ;  /* 0x000000040400788c */ /* 0x000fc8000bf05270 */
[----:B------:R-:W-:Y:S02]  /*3dd0*/  USEL UR6, URZ, 0x1, UP0 ;  /* 0x00000001ff067887 */ /* 0x000fe40008000000 */
[----:B------:R-:W-:-:S04]  /*3de0*/  USEL UR4, UR4, URZ, UP0 ;  /* 0x000000ff04047287 */ /* 0x000fc80008000000 */
[----:B------:R-:W-:Y:S01]  /*3df0*/  ULEA UR5, UR4, UR7, 0x3 ;  /* 0x0000000704057291 */ /* 0x000fe2000f8e18ff */
[----:B-1----:R-:W-:-:S04]  /*3e00*/  LOP3.LUT R2, R9, UR6, RZ, 0x3c, !PT ;  /* 0x0000000609027c12 */ /* 0x002fc8000f8e3cff */
[----:B------:R-:W-:-:S04]  /*3e10*/  SHF.L.U32 R3, R2, 0x1f, RZ ;  /* 0x0000001f02037819 */ /* 0x000fc800000006ff */
[----:B------:R-:W1:Y:S02]  /*3e20*/  SYNCS.PHASECHK.TRANS64.TRYWAIT P0, [UR5], R3 ;  /* 0x00000003ff0075a7 */ /* 0x000e640008001105 */
[----:B-1----:R-:W-:Y:S05]  /*3e30*/  @!P0 BRA `(.L_x_75) ;  /* 0x0000005000f88947 */ /* 0x002fea0003800000 */
.L_x_168:
[----:B------:R-:W-:-:S04]  /*3e40*/  UIADD3 UR4, UPT, UPT, UR4, 0x1, URZ ;  /* 0x0000000104047890 */ /* 0x000fc8000fffe0ff */
[----:B------:R-:W-:-:S04]  /*3e50*/  UISETP.NE.AND UP0, UPT, UR4, 0x4, UPT ;  /* 0x000000040400788c */ /* 0x000fc8000bf05270 */
[----:B------:R-:W-:Y:S02]  /*3e60*/  USEL UR6, URZ, 0x1, UP0 ;  /* 0x00000001ff067887 */ /* 0x000fe40008000000 */
[----:B------:R-:W-:-:S04]  /*3e70*/  USEL UR4, UR4, URZ, UP0 ;  /* 0x000000ff04047287 */ /* 0x000fc80008000000 */
[----:B------:R-:W-:Y:S01]  /*3e80*/  ULEA UR5, UR4, UR7, 0x3 ;  /* 0x0000000704057291 */ /* 0x000fe2000f8e18ff */
[----:B------:R-:W-:-:S04]  /*3e90*/  LOP3.LUT R2, R2, UR6, RZ, 0x3c, !PT ;  /* 0x0000000602027c12 */ /* 0x000fc8000f8e3cff */
[----:B-1----:R-:W-:-:S04]  /*3ea0*/  SHF.L.U32 R3, R2, 0x1f, RZ ;  /* 0x0000001f02037819 */ /* 0x002fc800000006ff */
[----:B------:R-:W1:Y:S02]  /*3eb0*/  SYNCS.PHASECHK.TRANS64.TRYWAIT P0, [UR5], R3 ;  /* 0x00000003ff0075a7 */ /* 0x000e640008001105 */
[----:B-1----:R-:W-:Y:S05]  /*3ec0*/  @!P0 BRA `(.L_x_76) ;  /* 0x0000005000ec8947 */ /* 0x002fea0003800000 */
.L_x_170:
[----:B------:R-:W-:-:S04]  /*3ed0*/  UIADD3 UR4, UPT, UPT, UR4, 0x1, URZ ;  /* 0x0000000104047890 */ /* 0x000fc8000fffe0ff */
[----:B------:R-:W-:-:S04]  /*3ee0*/  UISETP.NE.AND UP0, UPT, UR4, 0x4, UPT ;  /* 0x000000040400788c */ /* 0x000fc8000bf05270 */
[----:B------:R-:W-:Y:S02]  /*3ef0*/  USEL UR5, URZ, 0x1, UP0 ;  /* 0x00000001ff057887 */ /* 0x000fe40008000000 */
[----:B------:R-:W-:-:S04]  /*3f00*/  USEL UR4, UR4, URZ, UP0 ;  /* 0x000000ff04047287 */ /* 0x000fc80008000000 */
[----:B------:R-:W-:Y:S01]  /*3f10*/  ULEA UR4, UR4, UR7, 0x3 ;  /* 0x0000000704047291 */ /* 0x000fe2000f8e18ff */
[----:B------:R-:W-:-:S04]  /*3f20*/  LOP3.LUT R2, R2, UR5, RZ, 0x3c, !PT ;  /* 0x0000000502027c12 */ /* 0x000fc8000f8e3cff */
[----:B------:R-:W-:Y:S01]  /*3f30*/  SHF.L.U32 R2, R2, 0x1f, RZ ;  /* 0x0000001f02027819 */ /* 0x000fe200000006ff */
[----:B-1----:R-:W-:-:S04]  /*3f40*/  IMAD.U32 R0, RZ, RZ, UR4 ;  /* 0x00000004ff007e24 */ /* 0x002fc8000f8e00ff */
[----:B------:R1:W2:Y:S03]  /*3f50*/  SYNCS.PHASECHK.TRANS64.TRYWAIT P0, [R0+URZ], R2 ;  /* 0x00000002000075a7 */ /* 0x0002a600080011ff */
[----:B--2---:R-:W-:Y:S05]  /*3f60*/  @!P0 NANOSLEEP.SYNCS 0x989680 ;  /* 0x009896800000895d */ /* 0x004fea0003900000 */
[----:B------:R-:W2:Y:S02]  /*3f70*/  @!P0 SYNCS.PHASECHK.TRANS64 P0, [R0+URZ], R2 ;  /* 0x00000002000085a7 */ /* 0x000ea400080010ff */
[----:B--2---:R-:W-:Y:S05]  /*3f80*/  @P0 BRA `(.L_x_77) ;  /* 0x0000000000200947 */ /* 0x004fea0003800000 */
.L_x_78:
[----:B--2---:R2:W4:Y:S02]  /*3f90*/  SYNCS.PHASECHK.TRANS64.TRYWAIT P0, [R0+URZ], R2 ;  /* 0x00000002000075a7 */ /* 0x00452400080011ff */
[----:B----4-:R-:W-:Y:S05]  /*3fa0*/  @!P0 NANOSLEEP.SYNCS 0x989680 ;  /* 0x009896800000895d */ /* 0x010fea0003900000 */
[----:B------:R-:W4:Y:S02]  /*3fb0*/  @!P0 SYNCS.PHASECHK.TRANS64 P0, [R0+URZ], R2 ;  /* 0x00000002000085a7 */ /* 0x000f2400080010ff */
[----:B----4-:R-:W-:Y:S05]  /*3fc0*/  @!P0 BRA `(.L_x_78) ;  /* 0xfffffffc00f08947 */ /* 0x010fea000383ffff */
[----:B------:R-:W-:Y:S05]  /*3fd0*/  BRA `(.L_x_77) ;  /* 0x00000000000c7947 */ /* 0x000fea0003800000 */
.L_x_73:
[----:B------:R-:W-:-:S04]  /*3fe0*/  UIADD3 UR4, UPT, UPT, UR26, 0xf0, URZ ;  /* 0x000000f01a047890 */ /* 0x000fc8000fffe0ff */
[----:B------:R-:W-:-:S09]  /*3ff0*/  UPRMT UR4, UR49, 0x654, UR4 ;  /* 0x0000065431047896 */ /* 0x000fd20008000004 */
[----:B------:R-:W-:Y:S03]  /*4000*/  SYNCS.ARRIVE.TRANS64.RED.A1T0 RZ, [UR4], RZ ;  /* 0x000000ffffff79a7 */ /* 0x000fe60008100404 */
.L_x_77:
[----:B-12---:R-:W-:Y:S01]  /*4010*/  SHF.L.U32 R2, RZ, 0x1f, RZ ;  /* 0x0000001fff027819 */ /* 0x006fe200000006ff */
[----:B------:R-:W-:Y:S01]  /*4020*/  UIADD3 UR4, UPT, UPT, UR26, 0xf0, URZ ;  /* 0x000000f01a047890 */ /* 0x000fe2000fffe0ff */
[----:B------:R-:W-:Y:S02]  /*4030*/  PLOP3.LUT P0, PT, PT, PT, UP1, 0x80, 0x8 ;  /* 0x000000000008781c */ /* 0x000fe40003f0f018 */
[----:B------:R-:W1:Y:S02]  /*4040*/  SYNCS.PHASECHK.TRANS64.TRYWAIT P1, [UR26+0xf0], R2 ;  /* 0x0000f002ff0075a7 */ /* 0x000e64000802111a */
[----:B-1----:R-:W-:Y:S09]  /*4050*/  @!P1 BRA `(.L_x_79) ;  /* 0x0000005000a09947 */ /* 0x002ff20003800000 */
.L_x_172:
[----:B------:R-:W-:Y:S01]  /*4060*/  @!UP1 UPRMT UR4, UR49, 0x654, UR4 ;  /* 0x0000065431049896 */ /* 0x000fe20008000004 */
[----:B------:R-:W-:Y:S01]  /*4070*/  UMOV UR5, 0xffff ;  /* 0x0000ffff00057882 */ /* 0x000fe20000000000 */
[----:B------:R-:W-:-:S07]  /*4080*/  UMOV UR6, 0x1 ;  /* 0x0000000100067882 */ /* 0x000fce0000000000 */
[----:B------:R-:W-:Y:S01]  /*4090*/  @!P0 SYNCS.ARRIVE.TRANS64.RED.A1T0 RZ, [UR4], RZ ;  /* 0x000000ffffff89a7 */ /* 0x000fe20008100404 */
[----:B------:R-:W-:Y:S01]  /*40a0*/  NOP ;  /* 0x0000000000007918 */ /* 0x000fe20000000000 */
[----:B-1----:R-:W1:Y:S01]  /*40b0*/  LDS R0, [UR8+0x14] ;  /* 0x00001408ff007984 */ /* 0x002e620008000800 */
[----:B------:R-:W-:-:S04]  /*40c0*/  ULOP3.LUT UR4, UR44, 0xffff, URZ, 0xc0, !UPT ;  /* 0x0000ffff2c047892 */ /* 0x000fc8000f8ec0ff */
[----:B------:R-:W-:-:S04]  /*40d0*/  USHF.R.U32.HI UR4, URZ, 0x5, UR4 ;  /* 0x00000005ff047899 */ /* 0x000fc80008011604 */
[----:B------:R-:W-:Y:S02]  /*40e0*/  USHF.L.U32 UR5, UR5, UR4, URZ ;  /* 0x0000000405057299 */ /* 0x000fe400080006ff */
[----:B------:R-:W-:-:S04]  /*40f0*/  USHF.L.U32 UR4, UR6, UR4, URZ ;  /* 0x0000000406047299 */ /* 0x000fc800080006ff */
[----:B-1----:R-:W-:-:S04]  /*4100*/  LOP3.LUT R0, R0, UR5, RZ, 0xc0, !PT ;  /* 0x0000000500007c12 */ /* 0x002fc8000f8ec0ff */
[----:B------:R-:W-:-:S13]  /*4110*/  ISETP.NE.AND P0, PT, R0, UR5, PT ;  /* 0x0000000500007c0c */ /* 0x000fda000bf05270 */
[----:B------:R-:W-:Y:S05]  /*4120*/  @P0 BRA `(.L_x_80) ;  /* 0x0000000000580947 */ /* 0x000fea0003800000 */
[----:B------:R-:W1:Y:S02]  /*4130*/  LDS R0, [UR8+0x18] ;  /* 0x00001808ff007984 */ /* 0x000e640008000800 */
[----:B-1----:R-:W-:-:S04]  /*4140*/  LOP3.LUT R0, R0, UR4, RZ, 0xc0, !PT ;  /* 0x0000000400007c12 */ /* 0x002fc8000f8ec0ff */
[----:B------:R-:W-:-:S13]  /*4150*/  ISETP.NE.AND P0, PT, R0, UR4, PT ;  /* 0x0000000400007c0c */ /* 0x000fda000bf05270 */
[----:B------:R-:W-:Y:S05]  /*4160*/  @P0 BRA `(.L_x_81) ;  /* 0x00000000003c0947 */ /* 0x000fea0003800000 */
[----:B------:R-:W1:Y:S01]  /*4170*/  S2R R2, SR_LANEID ;  /* 0x0000000000027919 */ /* 0x000e620000000000 */
[----:B------:R-:W-:-:S06]  /*4180*/  ULOP3.LUT UR5, URZ, UR5, URZ, 0x33, !UPT ;  /* 0x00000005ff057292 */ /* 0x000fcc000f8e33ff */
[----:B------:R-:W-:-:S04]  /*4190*/  IMAD.U32 R0, RZ, RZ, UR5 ;  /* 0x00000005ff007e24 */ /* 0x000fc8000f8e00ff */
[----:B------:R2:W4:Y:S02]  /*41a0*/  REDUX UR7, R0 ;  /* 0x00000000000773c4 */ /* 0x0005240000000000 */
[----:B------:R1:W-:Y:S01]  /*41b0*/  UTCATOMSWS.AND URZ, UR5 ;  /* 0x0000000500ff79e3 */ /* 0x0003e20008000000 */
[----:B--2---:R-:W-:Y:S01]  /*41c0*/  LOP3.LUT R0, RZ, UR4, RZ, 0x33, !PT ;  /* 0x00000004ff007c12 */ /* 0x004fe2000f8e33ff */
[----:B------:R-:W-:Y:S02]  /*41d0*/  VOTEU.ANY UR4, UPT, PT ;  /* 0x0000000000047886 */ /* 0x000fe400038e0100 */
[----:B------:R-:W-:Y:S02]  /*41e0*/  UFLO.U32 UR4, UR4 ;  /* 0x00000004000472bd */ /* 0x000fe400080e0000 */
[----:B------:R-:W2:Y:S04]  /*41f0*/  REDUX UR6, R0 ;  /* 0x00000000000673c4 */ /* 0x000ea80000000000 */
[----:B-1----:R-:W-:-:S02]  /*4200*/  ISETP.EQ.U32.AND P0, PT, R2, UR4, PT ;  /* 0x0000000402007c0c */ /* 0x002fc4000bf02070 */
[----:B----4-:R-:W-:-:S11]  /*4210*/  MOV R2, UR7 ;  /* 0x0000000700027c02 */ /* 0x010fd60008000f00 */
[----:B------:R1:W-:Y:S01]  /*4220*/  @P0 ATOMS.AND RZ, [UR8+0x14], R2 ;  /* 0x00001402ffff098c */ /* 0x0003e2000a800008 */
[----:B--2---:R-:W-:-:S05]  /*4230*/  IMAD.U32 R0, RZ, RZ, UR6 ;  /* 0x00000006ff007e24 */ /* 0x004fca000f8e00ff */
[----:B------:R1:W-:Y:S01]  /*4240*/  @P0 ATOMS.AND RZ, [UR8+0x18], R0 ;  /* 0x00001800ffff098c */ /* 0x0003e2000a800008 */
[----:B------:R-:W-:Y:S05]  /*4250*/  BRA `(.L_x_82) ;  /* 0x0000000000147947 */ /* 0x000fea0003800000 */
.L_x_81:
[----:B------:R-:W-:Y:S02]  /*4260*/  MOV R2, 0x4280 ;  /* 0x0000428000027802 */ /* 0x000fe40000000f00 */
[----:B---3-5:R-:W-:Y:S05]  /*4270*/  CALL.REL.NOINC `($__internal_0_$__cuda_sm10x_tcgen05_guardrail_trap_col_being_dealloced_not_returned_by_alloc) ;  /* 0x0000005400807944 */ /* 0x028fea0003c00000 */
[----:B------:R-:W-:Y:S05]  /*4280*/  BRA `(.L_x_82) ;  /* 0x0000000000087947 */ /* 0x000fea0003800000 */
.L_x_80:
[----:B------:R-:W-:Y:S02]  /*4290*/  MOV R2, 0x42b0 ;  /* 0x000042b000027802 */ /* 0x000fe40000000f00 */
[----:B---3-5:R-:W-:Y:S05]  /*42a0*/  CALL.REL.NOINC `($__internal_2_$__cuda_sm10x_tcgen05_guardrail_trap_unallocated_columns_being_dealloced) ;  /* 0x00000054008c7944 */ /* 0x028fea0003c00000 */
.L_x_82:
[----:B------:R-:W-:Y:S01]  /*42b0*/  NOP ;  /* 0x0000000000007918 */ /* 0x000fe20000000000 */
[----:B------:R-:W-:Y:S05]  /*42c0*/  EXIT ;  /* 0x000000000000794d */ /* 0x000fea0003800000 */
.L_x_53:
[----:B------:R-:W-:-:S09]  /*42d0*/  UISETP.NE.OR UP0, UPT, UR23, 0x3, !UP4 ;  /* 0x000000031700788c */ /* 0x000fd2000e705670 */
[----:B------:R-:W-:Y:S05]  /*42e0*/  BRA.U UP0, `(.L_x_83) ;  /* 0x0000001100b87547 */ /* 0x000fea000b800000 */
[----:B------:R-:W2:Y:S01]  /*42f0*/  LDCU UR31, c[0x0][0x370] ;  /* 0x00006e00ff1f77ac */ /* 0x000ea20008000800 */
[----:B------:R-:W3:Y:S01]  /*4300*/  LDC.64 R16, c[0x0][0x348] ;  /* 0x0000d200ff107b82 */ /* 0x000ee20000000a00 */
[----:B------:R-:W-:Y:S02]  /*4310*/  HFMA2 R13, -RZ, RZ, 0, 0 ;  /* 0x00000000ff0d7431 */ /* 0x000fe400000001ff */
[----:B------:R-:W-:Y:S01]  /*4320*/  IMAD.MOV.U32 R15, RZ, RZ, 0x1 ;  /* 0x00000001ff0f7424 */ /* 0x000fe200078e00ff */
[----:B------:R-:W2:Y:S01]  /*4330*/  LDCU.128 UR48, c[0x0][0xb10] ;  /* 0x00016200ff3077ac */ /* 0x000ea20008000c00 */
[----:B------:R-:W-:Y:S01]  /*4340*/  IMAD.MOV.U32 R14, RZ, RZ, RZ ;  /* 0x000000ffff0e7224 */ /* 0x000fe200078e00ff */
[----:B------:R-:W-:Y:S01]  /*4350*/  MOV R7, 0x1000 ;  /* 0x0000100000077802 */ /* 0x000fe20000000f00 */
[----:B------:R-:W4:Y:S01]  /*4360*/  LDCU UR30, c[0x0][0x374] ;  /* 0x00006e80ff1e77ac */ /* 0x000f220008000800 */
[----:B------:R-:W1:Y:S01]  /*4370*/  LDC.64 R2, c[0x0][0x888] ;  /* 0x00022200ff027b82 */ /* 0x000e620000000a00 */
[----:B------:R-:W4:Y:S01]  /*4380*/  LDCU UR15, c[0x0][0xb0c] ;  /* 0x00016180ff0f77ac */ /* 0x000f220008000800 */
[----:B------:R-:W3:Y:S06]  /*4390*/  LDCU UR52, c[0x0][0xb20] ;  /* 0x00016400ff3477ac */ /* 0x000eec0008000800 */
[----:B------:R-:W1:Y:S01]  /*43a0*/  LDC.64 R4, c[0x0][0x890] ;  /* 0x00022400ff047b82 */ /* 0x000e620000000a00 */
[----:B------:R-:W3:Y:S01]  /*43b0*/  LDCU UR4, c[0x0][0xb30] ;  /* 0x00016600ff0477ac */ /* 0x000ee20008000800 */
[----:B------:R-:W-:Y:S01]  /*43c0*/  UMOV UR21, 0x400 ;  /* 0x0000040000157882 */ /* 0x000fe20000000000 */
[----:B--2---:R-:W-:-:S02]  /*43d0*/  UIMAD.WIDE.U32 UR6, UR31, UR48, URZ ;  /* 0x000000301f0672a5 */ /* 0x004fc4000f8e00ff */
[----:B----4-:R-:W-:Y:S02]  /*43e0*/  UIMAD.WIDE.U32 UR8, UR30, UR51, URZ ;  /* 0x000000331e0872a5 */ /* 0x010fe4000f8e00ff */
[----:B------:R-:W-:Y:S02]  /*43f0*/  ULEA UR21, UR47, UR21, 0x18 ;  /* 0x000000152f157291 */ /* 0x000fe4000f8ec0ff */
[----:B------:R-:W-:Y:S02]  /*4400*/  UPLOP3.LUT UP2, UPT, UPT, UPT, UPT, 0x40, 0x4 ;  /* 0x000000000004789c */ /* 0x000fe40003f4e870 */
[----:B------:R-:W-:Y:S01]  /*4410*/  UIADD3 UR37, UPT, UPT, UR21, 0x38, URZ ;  /* 0x0000003815257890 */ /* 0x000fe2000fffe0ff */
[----:B------:R-:W-:Y:S01]  /*4420*/  UMOV UR6, UR7 ;  /* 0x0000000700067c82 */ /* 0x000fe20008000000 */
[----:B------:R-:W-:Y:S01]  /*4430*/  UMOV UR38, UR9 ;  /* 0x0000000900267c82 */ /* 0x000fe20008000000 */
[----:B------:R-:W-:Y:S02]  /*4440*/  UISETP.GE.AND UP0, UPT, UR45, 0x1, UPT ;  /* 0x000000012d00788c */ /* 0x000fe4000bf06270 */
[----:B------:R-:W-:Y:S01]  /*4450*/  UISETP.NE.AND UP4, UPT, UR45, 0x1, UPT ;  /* 0x000000012d00788c */ /* 0x000fe2000bf85270 */
[----:B------:R-:W2:Y:S01]  /*4460*/  LDCU.64 UR22, c[0x0][0xb28] ;  /* 0x00016500ff1677ac */ /* 0x000ea20008000a00 */
[----:B------:R-:W-:-:S02]  /*4470*/  UISETP.NE.AND UP6, UPT, UR15, 0x1, UPT ;  /* 0x000000010f00788c */ /* 0x000fc4000bfc5270 */
[----:B------:R-:W-:Y:S02]  /*4480*/  UISETP.NE.AND UP5, UPT, UR50, 0x1, UPT ;  /* 0x000000013200788c */ /* 0x000fe4000bfa5270 */
[----:B------:R-:W-:Y:S02]  /*4490*/  UIADD3 UR41, UPT, UPT, UR21, 0x20, URZ ;  /* 0x0000002015297890 */ /* 0x000fe4000fffe0ff */
[----:B------:R-:W-:Y:S02]  /*44a0*/  UIADD3 UR33, UPT, UPT, UR21, 0x28, URZ ;  /* 0x0000002815217890 */ /* 0x000fe4000fffe0ff */
[----:B------:R-:W-:Y:S02]  /*44b0*/  UIADD3 UR25, UPT, UPT, UR21, 0x30, URZ ;  /* 0x0000003015197890 */ /* 0x000fe4000fffe0ff */
[----:B------:R-:W-:Y:S02]  /*44c0*/  UPRMT UR37, UR47, 0x654, UR37 ;  /* 0x000006542f257896 */ /* 0x000fe40008000025 */
[----:B------:R-:W-:-:S02]  /*44d0*/  USHF.R.U32.HI UR39, URZ, UR49, UR6 ;  /* 0x00000031ff277299 */ /* 0x000fc40008011606 */
[----:B---3--:R-:W-:Y:S02]  /*44e0*/  USHF.R.U32.HI UR38, URZ, UR52, UR38 ;  /* 0x00000034ff267299 */ /* 0x008fe40008011626 */
[----:B------:R-:W-:-:S11]  /*44f0*/  UISETP.NE.AND UP3, UPT, UR4, 0x1, UPT ;  /* 0x000000010400788c */ /* 0x000fd6000bf65270 */
.L_x_94:
[C---:B------:R-:W-:Y:S02]  /*4500*/  LEA R12, R14.reuse, UR21, 0x3 ;  /* 0x000000150e0c7c11 */ /* 0x040fe4000f8e18ff */
[----:B------:R-:W-:Y:S02]  /*4510*/  SHF.L.U32 R0, R13, 0x1f, RZ ;  /* 0x0000001f0d007819 */ /* 0x000fe400000006ff */
[----:B------:R-:W-:Y:S02]  /*4520*/  LEA R8, R14, UR21, 0x4 ;  /* 0x000000150e087c11 */ /* 0x000fe4000f8e20ff */
[----:B---3--:R-:W3:Y:S02]  /*4530*/  SYNCS.PHASECHK.TRANS64.TRYWAIT P0, [R12+URZ+0x70], R0 ;  /* 0x000070000c0075a7 */ /* 0x008ee400080011ff */
[----:B---3--:R-:W-:Y:S05]  /*4540*/  @!P0 BRA `(.L_x_84) ;  /* 0x0000004c007c8947 */ /* 0x008fea0003800000 */
.L_x_173:
[----:B------:R-:W4:Y:S01]  /*4550*/  LDS.128 R8, [R8+0x100] ;  /* 0x0001000008087984 */ /* 0x000f220000000c00 */
[----:B------:R-:W-:Y:S01]  /*4560*/  UISETP.GE.AND UP0, UPT, UR45, 0x1, UPT ;  /* 0x000000012d00788c */ /* 0x000fe2000bf06270 */
[----:B------:R-:W-:Y:S01]  /*4570*/  @!PT LDS RZ, [RZ] ;  /* 0x00000000fffff984 */ /* 0x000fe20000000800 */
[----:B------:R-:W-:Y:S01]  /*4580*/  @!PT LDS RZ, [RZ] ;  /* 0x00000000fffff984 */ /* 0x000fe20000000800 */
[----:B------:R-:W-:Y:S01]  /*4590*/  @!PT LDS RZ, [RZ] ;  /* 0x00000000fffff984 */ /* 0x000fe20000000800 */
[----:B------:R-:W-:Y:S01]  /*45a0*/  @!PT LDS RZ, [RZ] ;  /* 0x00000000fffff984 */ /* 0x000fe20000000800 */
[----:B------:R1:W-:Y:S06]  /*45b0*/  MEMBAR.ALL.CTA ;  /* 0x0000000000007992 */ /* 0x0003ec0000008000 */
[----:B-1----:R-:W1:Y:S01]  /*45c0*/  FENCE.VIEW.ASYNC.S ;  /* 0x00000000000073c6 */ /* 0x002e620000000000 */
[----:B----4-:R-:W-:Y:S11]  /*45d0*/  LOP3.LUT P0, RZ, R10, 0x1, RZ, 0xc0, !PT ;  /* 0x000000010aff7812 */ /* 0x010ff6000780c0ff */
[----:B------:R-:W-:Y:S02]  /*45e0*/  @!UPT UIADD3 URZ, UPT, UPT, URZ, URZ, URZ ;  /* 0x000000fffffff290 */ /* 0x000fe4000fffe0ff */
[----:B-1----:R-:W-:Y:S01]  /*45f0*/  VOTEU.ANY UP1, P0 ;  /* 0x0000000000ff7886 */ /* 0x002fe20000020100 */
[----:B------:R-:W-:Y:S11]  /*4600*/  PLOP3.LUT P0, PT, PT, PT, UP1, 0x80, 0x8 ;  /* 0x000000000008781c */ /* 0x000ff60003f0f018 */
[----:B------:R-:W-:Y:S02]  /*4610*/  @!UPT UIADD3 URZ, UPT, UPT, URZ, URZ, URZ ;  /* 0x000000fffffff290 */ /* 0x000fe4000fffe0ff */
[----:B---3--:R-:W-:Y:S02]  /*4620*/  @P0 SHF.R.U32.HI R0, RZ, 0x10, R9 ;  /* 0x00000010ff000819 */ /* 0x008fe40000011609 */
[----:B------:R-:W-:Y:S02]  /*4630*/  @P0 MOV R6, R8 ;  /* 0x0000000800060202 */ /* 0x000fe40000000f00 */
[----:B------:R-:W-:Y:S01]  /*4640*/  @P0 R2UR UR4, R0 ;  /* 0x00000000000402ca */ /* 0x000fe200000e0000 */
[----:B------:R-:W-:Y:S01]  /*4650*/  VIADD R0, R12, 0x80 ;  /* 0x000000800c007836 */ /* 0x000fe20000000000 */
[----:B------:R-:W-:Y:S02]  /*4660*/  @P0 LOP3.LUT R8, R9, 0xffff, RZ, 0xc0, !PT ;  /* 0x0000ffff09080812 */ /* 0x000fe400078ec0ff */
[----:B------:R-:W-:Y:S02]  /*4670*/  @P0 R2UR UR6, R6 ;  /* 0x00000000060602ca */ /* 0x000fe400000e0000 */
[----:B------:R-:W-:Y:S02]  /*4680*/  PRMT R0, RZ, 0x654, R0 ;  /* 0x00000654ff007816 */ /* 0x000fe40000000000 */
[----:B------:R-:W-:Y:S02]  /*4690*/  @P0 R2UR UR5, R8 ;  /* 0x00000000080502ca */ /* 0x000fe400000e0000 */
[----:B------:R1:W-:Y:S03]  /*46a0*/  SYNCS.ARRIVE.TRANS64.RED.A1T0 RZ, [R0+URZ], RZ ;  /* 0x000000ff00ff79a7 */ /* 0x0003e600081004ff */
[----:B------:R-:W-:Y:S04]  /*46b0*/  @UP1 UMOV UR29, UR4 ;  /* 0x00000004001d1c82 */ /* 0x000fe80008000000 */
[----:B------:R-:W-:Y:S04]  /*46c0*/  @UP1 UMOV UR14, UR6 ;  /* 0x00000006000e1c82 */ /* 0x000fe80008000000 */
[----:B------:R-:W-:Y:S01]  /*46d0*/  @UP1 UMOV UR13, UR5 ;  /* 0x00000005000d1c82 */ /* 0x000fe20008000000 */
[----:B------:R-:W-:Y:S05]  /*46e0*/  BRA.U !UP0, `(.L_x_85) ;  /* 0x0000000108a47547 */ /* 0x000fea000b800000 */
[----:B------:R-:W-:Y:S02]  /*46f0*/  UIMAD.WIDE.U32 UR16, UR13, UR51, URZ ;  /* 0x000000330d1072a5 */ /* 0x000fe4000f8e00ff */
[----:B------:R-:W-:Y:S02]  /*4700*/  UIMAD.WIDE.U32 UR18, UR14, UR48, URZ ;  /* 0x000000300e1272a5 */ /* 0x000fe4000f8e00ff */
[----:B------:R-:W-:Y:S02]  /*4710*/  USEL UR4, UR30, UR38, !UP5 ;  /* 0x000000261e047287 */ /* 0x000fe4000e800000 */
[----:B------:R-:W-:Y:S02]  /*4720*/  USEL UR7, UR31, UR39, !UP6 ;  /* 0x000000271f077287 */ /* 0x000fe4000f000000 */
[----:B--2---:R-:W-:Y:S02]  /*4730*/  UIMAD.WIDE.U32 UR8, UR4, UR22, URZ ;  /* 0x00000016040872a5 */ /* 0x004fe4000f8e00ff */
[----:B------:R-:W-:Y:S01]  /*4740*/  UIMAD.WIDE.U32 UR10, UR7, UR22, URZ ;  /* 0x00000016070a72a5 */ /* 0x000fe2000f8e00ff */
[----:B------:R-:W-:Y:S02]  /*4750*/  UMOV UR5, UR17 ;  /* 0x0000001100057c82 */ /* 0x000fe40008000000 */
[----:B------:R-:W-:Y:S03]  /*4760*/  USHF.R.U32.HI UR6, URZ, UR52, UR5 ;  /* 0x00000034ff067299 */ /* 0x000fe60008011605 */
[----:B------:R-:W-:Y:S01]  /*4770*/  UMOV UR5, UR19 ;  /* 0x0000001300057c82 */ /* 0x000fe20008000000 */
[----:B------:R-:W-:Y:S02]  /*4780*/  USEL UR6, UR13, UR6, !UP5 ;  /* 0x000000060d067287 */ /* 0x000fe4000e800000 */
[----:B------:R-:W-:Y:S03]  /*4790*/  USHF.R.U32.HI UR12, URZ, UR49, UR5 ;  /* 0x00000031ff0c7299 */ /* 0x000fe60008011605 */
[----:B------:R-:W-:Y:S02]  /*47a0*/  UMOV UR5, UR9 ;  /* 0x0000000900057c82 */ /* 0x000fe40008000000 */
[----:B------:R-:W-:Y:S03]  /*47b0*/  @UP4 USHF.R.U32.HI UR4, URZ, UR23, UR5 ;  /* 0x00000017ff044299 */ /* 0x000fe60008011605 */
[----:B------:R-:W-:Y:S01]  /*47c0*/  UMOV UR5, UR11 ;  /* 0x0000000b00057c82 */ /* 0x000fe20008000000 */
[----:B------:R-:W-:Y:S02]  /*47d0*/  UIMAD UR4, UR45, UR4, URZ ;  /* 0x000000042d0472a4 */ /* 0x000fe4000f8e02ff */
[----:B------:R-:W-:Y:S02]  /*47e0*/  @UP4 USHF.R.U32.HI UR7, URZ, UR23, UR5 ;  /* 0x00000017ff074299 */ /* 0x000fe40008011605 */
[----:B------:R-:W-:Y:S02]  /*47f0*/  UIMAD.WIDE.U32 UR10, UR6, UR22, URZ ;  /* 0x00000016060a72a5 */ /* 0x000fe4000f8e00ff */
[----:B------:R-:W-:Y:S02]  /*4800*/  USEL UR5, UR14, UR12, !UP6 ;  /* 0x0000000c0e057287 */ /* 0x000fe4000f000000 */
[----:B------:R-:W-:Y:S02]  /*4810*/  UIMAD UR8, UR45, UR7, URZ ;  /* 0x000000072d0872a4 */ /* 0x000fe4000f8e02ff */
[----:B------:R-:W-:Y:S03]  /*4820*/  UISETP.GE.AND UP0, UPT, UR6, UR4, UPT ;  /* 0x000000040600728c */ /* 0x000fe6000bf06270 */
[----:B------:R-:W-:Y:S01]  /*4830*/  UMOV UR4, UR11 ;  /* 0x0000000b00047c82 */ /* 0x000fe20008000000 */
[----:B------:R-:W-:Y:S02]  /*4840*/  UISETP.GE.OR UP0, UPT, UR5, UR8, UP0 ;  /* 0x000000080500728c */ /* 0x000fe40008706670 */
[----:B------:R-:W-:Y:S02]  /*4850*/  USHF.R.U32.HI UR4, URZ, UR23, UR4 ;  /* 0x00000017ff047299 */ /* 0x000fe40008011604 */
[----:B------:R-:W-:Y:S02]  /*4860*/  UIMAD.WIDE.U32 UR8, UR5, UR22, URZ ;  /* 0x00000016050872a5 */ /* 0x000fe4000f8e00ff */
[----:B------:R-:W-:Y:S04]  /*4870*/  USEL UR10, UR6, UR4, !UP4 ;  /* 0x00000004060a7287 */ /* 0x000fe8000e000000 */
[----:B------:R-:W-:Y:S01]  /*4880*/  UIADD3 UR11, UPT, UPT, -UR10, URZ, URZ ;  /* 0x000000ff0a0b7290 */ /* 0x000fe2000fffe1ff */
[----:B------:R-:W-:Y:S02]  /*4890*/  @!UP0 UMOV UR4, UR9 ;  /* 0x0000000900048c82 */ /* 0x000fe40008000000 */
[----:B------:R-:W-:Y:S02]  /*48a0*/  @!UP0 USHF.R.U32.HI UR4, URZ, UR23, UR4 ;  /* 0x00000017ff048299 */ /* 0x000fe40008011604 */
[----:B------:R-:W-:Y:S02]  /*48b0*/  UIMAD UR8, UR45, UR11, UR6 ;  /* 0x0000000b2d0872a4 */ /* 0x000fe4000f8e0206 */
[----:B------:R-:W-:Y:S04]  /*48c0*/  @!UP0 USEL UR4, UR5, UR4, !UP4 ;  /* 0x0000000405048287 */ /* 0x000fe8000e000000 */
[----:B------:R-:W-:Y:S02]  /*48d0*/  @!UP0 UIMAD UR7, UR7, UR8, UR4 ;  /* 0x00000008070782a4 */ /* 0x000fe4000f8e0204 */
[----:B------:R-:W-:Y:S02]  /*48e0*/  @!UP0 UIADD3 UR9, UPT, UPT, UR10, -UR4, URZ ;  /* 0x800000040a098290 */ /* 0x000fe4000fffe0ff */
[----:B------:R-:W-:Y:S02]  /*48f0*/  UIADD3 UR8, UPT, UPT, -UR6, URZ, URZ ;  /* 0x000000ff06087290 */ /* 0x000fe4000fffe1ff */
[----:B------:R-:W-:Y:S02]  /*4900*/  UIADD3 UR4, UPT, UPT, -UR5, URZ, URZ ;  /* 0x000000ff05047290 */ /* 0x000fe4000fffe1ff */
[----:B------:R-:W-:Y:S03]  /*4910*/  @!UP0 UIMAD UR6, UR9, UR45, UR5 ;  /* 0x0000002d090682a4 */ /* 0x000fe6000f8e0205 */
[----:B------:R-:W-:Y:S01]  /*4920*/  @!UP0 UMOV UR5, UR7 ;  /* 0x0000000700058c82 */ /* 0x000fe20008000000 */
[----:B------:R-:W-:Y:S02]  /*4930*/  UIMAD UR7, UR15, UR4, UR14 ;  /* 0x000000040f0772a4 */ /* 0x000fe4000f8e020e */
[----:B------:R-:W-:Y:S02]  /*4940*/  UIMAD UR4, UR50, UR8, UR13 ;  /* 0x00000008320472a4 */ /* 0x000fe4000f8e020d */
[----:B------:R-:W-:Y:S02]  /*4950*/  UIMAD UR14, UR5, UR15, UR7 ;  /* 0x0000000f050e72a4 */ /* 0x000fe4000f8e0207 */
[----:B------:R-:W-:Y:S11]  /*4960*/  UIMAD UR13, UR6, UR50, UR4 ;  /* 0x00000032060d72a4 */ /* 0x000ff6000f8e0204 */
[----:B------:R-:W-:Y:S01]  /*4970*/  @!UPT UIADD3 URZ, UPT, UPT, URZ, URZ, URZ ;  /* 0x000000fffffff290 */ /* 0x000fe2000fffe0ff */
.L_x_85:
[----:B------:R-:W3:Y:S01]  /*4980*/  @!UP3 LDCU.128 UR8, c[0x0][0xb10] ;  /* 0x00016200ff08b7ac */ /* 0x000ee20008000c00 */
[C---:B------:R-:W-:Y:S02]  /*4990*/  ISETP.NE.U32.AND P1, PT, R4.reuse, RZ, PT ;  /* 0x000000ff0400720c */ /* 0x040fe40003f25070 */
[----:B------:R-:W-:Y:S02]  /*49a0*/  ISETP.NE.U32.AND P0, PT, R4, RZ, PT ;  /* 0x000000ff0400720c */ /* 0x000fe40003f05070 */
[C---:B------:R-:W-:Y:S02]  /*49b0*/  ISETP.NE.AND.EX P1, PT, R5.reuse, RZ, PT, P1 ;  /* 0x000000ff0500720c */ /* 0x040fe40003f25310 */
[----:B------:R-:W-:Y:S01]  /*49c0*/  ISETP.NE.AND.EX P0, PT, R5, RZ, PT, P0 ;  /* 0x000000ff0500720c */ /* 0x000fe20003f05300 */
[----:B------:R-:W4:Y:S01]  /*49d0*/  @!UP3 LDCU UR5, c[0x0][0xb0c] ;  /* 0x00016180ff05b7ac */ /* 0x000f220008000800 */
[----:B------:R-:W-:Y:S01]  /*49e0*/  SHF.L.U32 R9, R15, 0x1f, RZ ;  /* 0x0000001f0f097819 */ /* 0x000fe200000006ff */
[----:B------:R-:W-:Y:S02]  /*49f0*/  USHF.L.U32 UR42, UR20, 0x7, URZ ;  /* 0x00000007142a7899 */ /* 0x000fe400080006ff */
[----:B------:R-:W-:Y:S02]  /*4a00*/  USHF.L.U32 UR43, UR24, 0x6, URZ ;  /* 0x00000006182b7899 */ /* 0x000fe400080006ff */
[----:B---3--:R-:W-:Y:S07]  /*4a10*/  UIMAD.WIDE.U32 UR6, UR14, UR8, URZ ;  /* 0x000000080e0672a5 */ /* 0x008fee000f8e00ff */
[----:B------:R-:W-:Y:S01]  /*4a20*/  @!UP3 UMOV UR4, UR7 ;  /* 0x000000070004bc82 */ /* 0x000fe20008000000 */
[----:B----4-:R-:W-:Y:S02]  /*4a30*/  @!UP3 UISETP.NE.AND UP0, UPT, UR5, 0x1, UPT ;  /* 0x000000010500b88c */ /* 0x010fe4000bf05270 */
[----:B------:R-:W-:Y:S02]  /*4a40*/  @!UP3 USHF.R.U32.HI UR4, URZ, UR9, UR4 ;  /* 0x00000009ff04b299 */ /* 0x000fe40008011604 */
[----:B------:R-:W-:Y:S02]  /*4a50*/  UIMAD.WIDE.U32 UR6, UR13, UR11, URZ ;  /* 0x0000000b0d0672a5 */ /* 0x000fe4000f8e00ff */
[----:B------:R-:W-:Y:S02]  /*4a60*/  @!UP3 USEL UR8, UR14, UR4, !UP0 ;  /* 0x000000040e08b287 */ /* 0x000fe4000c000000 */
[----:B------:R-:W-:Y:S03]  /*4a70*/  @!UP3 UISETP.NE.AND UP0, UPT, UR10, 0x1, UPT ;  /* 0x000000010a00b88c */ /* 0x000fe6000bf05270 */
[----:B------:R-:W-:Y:S02]  /*4a80*/  @!UP3 UMOV UR6, UR7 ;  /* 0x000000070006bc82 */ /* 0x000fe40008000000 */
[----:B------:R-:W3:Y:S02]  /*4a90*/  @!UP3 LDCU UR4, c[0x0][0xb20] ;  /* 0x00016400ff04b7ac */ /* 0x000ee40008000800 */
[----:B---3--:R-:W-:Y:S04]  /*4aa0*/  @!UP3 USHF.R.U32.HI UR6, URZ, UR4, UR6 ;  /* 0x00000004ff06b299 */ /* 0x008fe80008011606 */
[----:B------:R-:W-:Y:S04]  /*4ab0*/  @!UP3 USEL UR6, UR13, UR6, !UP0 ;  /* 0x000000060d06b287 */ /* 0x000fe8000c000000 */
[----:B------:R-:W-:Y:S02]  /*4ac0*/  @!UP3 UIADD3 UR4, UPT, UPT, -UR8, UR6, URZ ;  /* 0x000000060804b290 */ /* 0x000fe4000fffe1ff */
[----:B------:R-:W-:Y:S02]  /*4ad0*/  @!UP3 UIADD3 UR6, UPT, UPT, UR8, -UR6, URZ ;  /* 0x800000060806b290 */ /* 0x000fe4000fffe0ff */
[----:B------:R-:W-:Y:S02]  /*4ae0*/  @!UP3 UIMAD UR14, UR4, UR5, UR14 ;  /* 0x00000005040eb2a4 */ /* 0x000fe4000f8e020e */
[----:B------:R-:W-:Y:S01]  /*4af0*/  @!UP3 UIMAD UR13, UR6, UR10, UR13 ;  /* 0x0000000a060db2a4 */ /* 0x000fe2000f8e020d */
[----:B------:R-:W-:Y:S11]  /*4b00*/  BRA.U UP2, `(.L_x_86) ;  /* 0x0000000102107547 */ /* 0x000ff6000b800000 */
[----:B------:R-:W-:Y:S04]  /*4b10*/  MOV R6, UR46 ;  /* 0x0000002e00067c02 */ /* 0x000fe80008000f00 */
[----:B------:R-:W-:Y:S04]  /*4b20*/  SHF.L.U32 R6, R6, 0x1f, RZ ;  /* 0x0000001f06067819 */ /* 0x000fe800000006ff */
[----:B------:R-:W3:Y:S02]  /*4b30*/  SYNCS.PHASECHK.TRANS64.TRYWAIT P2, [UR21+0x68], R6 ;  /* 0x00006806ff0075a7 */ /* 0x000ee40008041115 */
[----:B---3--:R-:W-:Y:S05]  /*4b40*/  @!P2 BRA `(.L_x_87) ;  /* 0x000000480010a947 */ /* 0x008fea0003800000 */
.L_x_86:
[----:B------:R-:W-:Y:S05]  /*4b50*/  @!P1 BRA `(.L_x_88) ;  /* 0x0000000000309947 */ /* 0x000fea0003800000 */
[----:B------:R-:W-:Y:S01]  /*4b60*/  ISETP.NE.U32.AND P1, PT, R2, RZ, PT ;  /* 0x000000ff0200720c */ /* 0x000fe20003f25070 */
[----:B------:R-:W3:Y:S01]  /*4b70*/  LDCU.64 UR4, c[0x0][0x358] ;  /* 0x00006b00ff0477ac */ /* 0x000ee20008000a00 */
[----:B------:R-:W-:Y:S02]  /*4b80*/  IMAD.MOV.U32 R50, RZ, RZ, 0x1 ;  /* 0x00000001ff327424 */ /* 0x000fe400078e00ff */
[----:B------:R-:W-:Y:S11]  /*4b90*/  ISETP.NE.AND.EX P1, PT, R3, RZ, PT, P1 ;  /* 0x000000ff0300720c */ /* 0x000ff60003f25310 */
[----:B------:R-:W-:Y:S02]  /*4ba0*/  @!UPT UIADD3 URZ, UPT, UPT, URZ, URZ, URZ ;  /* 0x000000fffffff290 */ /* 0x000fe4000fffe0ff */
[----:B------:R-:W4:Y:S01]  /*4bb0*/  @P1 LDC.64 R10, c[0x0][0x888] ;  /* 0x00022200ff0a1b82 */ /* 0x000f220000000a00 */
[----:B-1----:R-:W-:Y:S04]  /*4bc0*/  @P1 IMAD R0, R4, UR36, RZ ;  /* 0x0000002404001c24 */ /* 0x002fe8000f8e02ff */
[----:B----4-:R-:W-:Y:S04]  /*4bd0*/  @P1 IMAD.WIDE R10, R0, 0x4, R10 ;  /* 0x00000004000a1825 */ /* 0x010fe800078e020a */
[----:B------:R-:W-:Y:S01]  /*4be0*/  HFMA2 R0, -RZ, RZ, 0, 5.9604644775390625e-08 ;  /* 0x00000001ff007431 */ /* 0x000fe200000001ff */
[----:B---3-5:R3:W5:Y:S04]  /*4bf0*/  @P1 LDG.E R27, desc[UR4][R10.64] ;  /* 0x000000040a1b1981 */ /* 0x028768000c1e1900 */
[----:B------:R-:W-:Y:S01]  /*4c00*/  @!P1 PRMT R50, R0, 0x7610, R50 ;  /* 0x0000761000329816 */ /* 0x000fe20000000032 */
[----:B---3--:R-:W4:Y:S06]  /*4c10*/  @!P1 LDC R27, c[0x0][0x880] ;  /* 0x00022000ff1b9b82 */ /* 0x008f2c0000000800 */
.L_x_88:
[----:B----45:R-:W-:Y:S01]  /*4c20*/  @!P0 FSETP.EQ.AND P1, PT, R27, RZ, PT ;  /* 0x000000ff1b00820b */ /* 0x030fe20003f22000 */
[----:B------:R-:W-:Y:S01]  /*4c30*/  @!UPT UIADD3 URZ, UPT, UPT, URZ, URZ, URZ ;  /* 0x000000fffffff290 */ /* 0x000fe2000fffe0ff */
[----:B------:R-:W-:Y:S11]  /*4c40*/  @!P0 BRA `(.L_x_89) ;  /* 0x0000000000188947 */ /* 0x000ff60003800000 */
[----:B------:R-:W-:Y:S02]  /*4c50*/  LOP3.LUT P0, RZ, R50, 0xff, RZ, 0xc0, !PT ;  /* 0x000000ff32ff7812 */ /* 0x000fe4000780c0ff */
[----:B------:R-:W-:Y:S04]  /*4c60*/  ISETP.NE.U32.AND P1, PT, R2, RZ, PT ;  /* 0x000000ff0200720c */ /* 0x000fe80003f25070 */
[----:B------:R-:W-:Y:S04]  /*4c70*/  ISETP.NE.AND.EX P1, PT, R3, RZ, PT, P1 ;  /* 0x000000ff0300720c */ /* 0x000fe80003f25310 */
[----:B------:R-:W-:Y:S03]  /*4c80*/  PLOP3.LUT P1, PT, P1, PT, PT, 0x8, 0x80 ;  /* 0x000000000080781c */ /* 0x000fe60000f2e170 */
[----:B------:R-:W-:Y:S11]  /*4c90*/  @P0 FSETP.EQ.AND P1, PT, R27, RZ, PT ;  /* 0x000000ff1b00020b */ /* 0x000ff60003f22000 */
[----:B------:R-:W-:Y:S02]  /*4ca0*/  @!UPT UIADD3 URZ, UPT, UPT, URZ, URZ, URZ ;  /* 0x000000fffffff290 */ /* 0x000fe4000fffe0ff */
.L_x_89:
[----:B------:R-:W3:Y:S01]  /*4cb0*/  SYNCS.PHASECHK.TRANS64.TRYWAIT P2, [UR21+0x40], R9 ;  /* 0x00004009ff0075a7 */ /* 0x000ee20008041115 */
[----:B------:R-:W-:Y:S04]  /*4cc0*/  ELECT P0, URZ, PT ;  /* 0x0000000000ff782f */ /* 0x000fe80003800000 */
[----:B------:R-:W-:Y:S11]  /*4cd0*/  PLOP3.LUT P1, PT, P1, P0, PT, 0xf2, 0x2f ;  /* 0x00000000002f781c */ /* 0x000ff60000f21e72 */
[----:B------:R-:W-:Y:S02]  /*4ce0*/  @!UPT UIADD3 URZ, UPT, UPT, URZ, URZ, URZ ;  /* 0x000000fffffff290 */ /* 0x000fe4000fffe0ff */
[----:B------:R-:W-:Y:S05]  /*4cf0*/  @!P1 IADD3 R8, P0, PT, R16, 0x580, RZ ;  /* 0x0000058010089810 */ /* 0x000fea0007f1e0ff */
[----:B-1----:R-:W-:Y:S01]  /*4d00*/  @!P1 IMAD.X R6, RZ, RZ, R17, P0 ;  /* 0x000000ffff069224 */ /* 0x002fe200000e0611 */
[----:B---3--:R-:W-:Y:S07]  /*4d10*/  @!P2 BRA `(.L_x_90) ;  /* 0x0000004400b4a947 */ /* 0x008fee0003800000 */
.L_x_176:
[----:B------:R-:W-:Y:S01]  /*4d20*/  @!P1 R2UR UR5, R8 ;  /* 0x00000000080592ca */ /* 0x000fe200000e0000 */
[----:B------:R-:W-:Y:S01]  /*4d30*/  VOTEU.ALL UP0, P1 ;  /* 0x0000000000ff7886 */ /* 0x000fe20000800000 */
[----:B------:R-:W-:Y:S01]  /*4d40*/  @!P1 R2UR UR4, R6 ;  /* 0x00000000060492ca */ /* 0x000fe200000e0000 */
[----:B------:R-:W-:Y:S01]  /*4d50*/  UMOV UR16, 0x0 ;  /* 0x0000000000107882 */ /* 0x000fe20000000000 */
[----:B------:R-:W-:Y:S01]  /*4d60*/  UMOV UR17, 0x10000000 ;  /* 0x1000000000117882 */ /* 0x000fe20000000000 */
[----:B------:R-:W-:Y:S01]  /*4d70*/  UMOV UR44, UR36 ;  /* 0x00000024002c7c82 */ /* 0x000fe20008000000 */
[----:B------:R-:W-:Y:S01]  /*4d80*/  @!UP0 UIADD3 UR40, UPT, UPT, UR21, 0x200, URZ ;  /* 0x0000020015288890 */ /* 0x000fe2000fffe0ff */
[----:B-1----:R-:W-:Y:S01]  /*4d90*/  @!P1 IMAD.MOV.U32 R0, RZ, RZ, 0x1000 ;  /* 0x00001000ff009424 */ /* 0x002fe200078e00ff */
[----:B------:R-:W-:Y:S01]  /*4da0*/  @!UP0 UIADD3 UR10, UPT, UPT, UR42, 0x40, URZ ;  /* 0x000000402a0a8890 */ /* 0x000fe2000fffe0ff */
[----:B------:R-:W-:Y:S01]  /*4db0*/  @!P1 IADD3 R8, P0, PT, R16, 0x580, RZ ;  /* 0x0000058010089810 */ /* 0x000fe20007f1e0ff */
[----:B------:R-:W-:Y:S01]  /*4dc0*/  @!UP0 UIADD3 UR8, UPT, UPT, UR21, 0xa00, URZ ;  /* 0x00000a0015088890 */ /* 0x000fe2000fffe0ff */
[----:B------:R-:W-:Y:S02]  /*4dd0*/  VOTEU.ALL UP0, P1 ;  /* 0x0000000000ff7886 */ /* 0x000fe40000800000 */
[----:B------:R-:W-:Y:S01]  /*4de0*/  IMAD.U32 R10, RZ, RZ, UR5 ;  /* 0x00000005ff0a7e24 */ /* 0x000fe2000f8e00ff */
[----:B------:R-:W-:Y:S01]  /*4df0*/  UMOV UR9, UR41 ;  /* 0x0000002900097c82 */ /* 0x000fe20008000000 */
[----:B------:R-:W-:Y:S01]  /*4e00*/  IMAD.U32 R11, RZ, RZ, UR4 ;  /* 0x00000004ff0b7e24 */ /* 0x000fe2000f8e00ff */
[----:B------:R-:W-:Y:S01]  /*4e10*/  UMOV UR11, UR43 ;  /* 0x0000002b000b7c82 */ /* 0x000fe20008000000 */
[----:B------:R-:W-:Y:S01]  /*4e20*/  UMOV UR12, UR36 ;  /* 0x00000024000c7c82 */ /* 0x000fe20008000000 */
[----:B------:R-:W-:Y:S01]  /*4e30*/  @!P1 R2UR UR4, R10 ;  /* 0x000000000a0492ca */ /* 0x000fe200000e0000 */
[----:B------:R-:W-:Y:S01]  /*4e40*/  UPRMT UR6, UR47, 0x654, UR41 ;  /* 0x000006542f067896 */ /* 0x000fe20008000029 */
[----:B------:R-:W-:Y:S01]  /*4e50*/  @!P1 R2UR UR5, R11 ;  /* 0x000000000b0592ca */ /* 0x000fe200000e0000 */
[----:B------:R-:W-:Y:S11]  /*4e60*/  @!P1 IMAD.X R6, RZ, RZ, R17, P0 ;  /* 0x000000ffff069224 */ /* 0x000ff600000e0611 */
[----:B------:R-:W-:Y:S01]  /*4e70*/  @!UPT UIADD3 URZ, UPT, UPT, URZ, URZ, URZ ;  /* 0x000000fffffff290 */ /* 0x000fe2000fffe0ff */
[----:B------:R1:W-:Y:S01]  /*4e80*/  @!UP0 UTMALDG.3D [UR40], [UR4], desc[UR16] ;  /* 0x00001028040085b4 */ /* 0x0003e20008011000 */
[----:B------:R-:W-:Y:S05]  /*4e90*/  VOTEU.ALL UP0, P1 ;  /* 0x0000000000ff7886 */ /* 0x000fea0000800000 */
[----:B------:R1:W-:Y:S01]  /*4ea0*/  @!UP0 UTMALDG.3D [UR8], [UR4], desc[UR16] ;  /* 0x00001008040085b4 */ /* 0x0003e20008011000 */
[----:B------:R1:W-:Y:S01]  /*4eb0*/  @!P1 SYNCS.ARRIVE.TRANS64.RED.A0TR RZ, [UR21+0x20], R0 ;  /* 0x00002000ffff99a7 */ /* 0x0003e20008300415 */
[----:B------:R-:W-:Y:S01]  /*4ec0*/  SYNCS.ARRIVE.TRANS64.RED.A1T0 RZ, [UR6], RZ ;  /* 0x000000ffffff79a7 */ /* 0x000fe20008100406 */
[----:B------:R-:W3:Y:S02]  /*4ed0*/  SYNCS.PHASECHK.TRANS64.TRYWAIT P2, [UR21+0x48], R9 ;  /* 0x00004809ff0075a7 */ /* 0x000ee40008041115 */
[----:B-1-3--:R-:W-:Y:S05]  /*4ee0*/  @!P2 BRA `(.L_x_91) ;  /* 0x000000440058a947 */ /* 0x00afea0003800000 */
.L_x_178:
        /* <DEDUP_REMOVED lines=10> */
[----:B------:R-:W-:Y:S02]  /*4f90*/  @!UP0 UIADD3 UR10, UPT, UPT, UR42, 0x50, URZ ;  /* 0x000000502a0a8890 */ /* 0x000fe4000fffe0ff */
[----:B------:R-:W-:Y:S01]  /*4fa0*/  @!UP0 UIADD3 UR8, UPT, UPT, UR21, 0x1a00, URZ ;  /* 0x00001a0015088890 */ /* 0x000fe2000fffe0ff */
[----:B------:R-:W-:Y:S01]  /*4fb0*/  IMAD.U32 R10, RZ, RZ, UR5 ;  /* 0x00000005ff0a7e24 */ /* 0x000fe2000f8e00ff */
[----:B------:R-:W-:Y:S01]  /*4fc0*/  VOTEU.ALL UP0, P1 ;  /* 0x0000000000ff7886 */ /* 0x000fe20000800000 */
[----:B------:R-:W-:Y:S01]  /*4fd0*/  IMAD.U32 R11, RZ, RZ, UR4 ;  /* 0x00000004ff0b7e24 */ /* 0x000fe2000f8e00ff */
[----:B------:R-:W-:Y:S01]  /*4fe0*/  UMOV UR9, UR33 ;  /* 0x0000002100097c82 */ /* 0x000fe20008000000 */
[----:B------:R-:W-:Y:S01]  /*4ff0*/  UMOV UR11, UR43 ;  /* 0x0000002b000b7c82 */ /* 0x000fe20008000000 */
[----:B------:R-:W-:Y:S01]  /*5000*/  @!P1 R2UR UR4, R10 ;  /* 0x000000000a0492ca */ /* 0x000fe200000e0000 */
[----:B------:R-:W-:Y:S01]  /*5010*/  UMOV UR12, UR36 ;  /* 0x00000024000c7c82 */ /* 0x000fe20008000000 */
[----:B------:R-:W-:Y:S01]  /*5020*/  @!P1 R2UR UR5, R11 ;  /* 0x000000000b0592ca */ /* 0x000fe200000e0000 */
[----:B------:R-:W-:Y:S01]  /*5030*/  UPRMT UR6, UR47, 0x654, UR33 ;  /* 0x000006542f067896 */ /* 0x000fe20008000021 */
[----:B------:R-:W-:Y:S11]  /*5040*/  @!P1 IMAD.X R6, RZ, RZ, R17, P0 ;  /* 0x000000ffff069224 */ /* 0x000ff600000e0611 */
[----:B------:R1:W-:Y:S01]  /*5050*/  @!UP0 UTMALDG.3D [UR32], [UR4], desc[UR16] ;  /* 0x00001020040085b4 */ /* 0x0003e20008011000 */
[----:B------:R-:W-:Y:S05]  /*5060*/  VOTEU.ALL UP0, P1 ;  /* 0x0000000000ff7886 */ /* 0x000fea0000800000 */
[----:B------:R1:W-:Y:S01]  /*5070*/  @!UP0 UTMALDG.3D [UR8], [UR4], desc[UR16] ;  /* 0x00001008040085b4 */ /* 0x0003e20008011000 */
[----:B------:R1:W-:Y:S01]  /*5080*/  @!P1 SYNCS.ARRIVE.TRANS64.RED.A0TR RZ, [UR21+0x28], R0 ;  /* 0x00002800ffff99a7 */ /* 0x0003e20008300415 */
[----:B------:R-:W-:Y:S01]  /*5090*/  SYNCS.ARRIVE.TRANS64.RED.A1T0 RZ, [UR6], RZ ;  /* 0x000000ffffff79a7 */ /* 0x000fe20008100406 */
[----:B------:R-:W3:Y:S02]  /*50a0*/  SYNCS.PHASECHK.TRANS64.TRYWAIT P2, [UR21+0x50], R9 ;  /* 0x00005009ff0075a7 */ /* 0x000ee40008041115 */
[----:B-1-3--:R-:W-:Y:S05]  /*50b0*/  @!P2 BRA `(.L_x_92) ;  /* 0x0000004000fca947 */ /* 0x00afea0003800000 */
.L_x_180:
        /* <DEDUP_REMOVED lines=9> */
[----:B------:R-:W-:Y:S01]  /*5150*/  VIADD R14, R14, 0x1 ;  /* 0x000000010e0e7836 */ /* 0x000fe20000000000 */
        /* <DEDUP_REMOVED lines=10> */
[----:B------:R-:W-:Y:S01]  /*5200*/  UMOV UR12, UR36 ;  /* 0x00000024000c7c82 */ /* 0x000fe20008000000 */
[----:B------:R-:W-:Y:S11]  /*5210*/  UPRMT UR6, UR47, 0x654, UR25 ;  /* 0x000006542f067896 */ /* 0x000ff60008000019 */
[----:B------:R1:W-:Y:S01]  /*5220*/  @!UP0 UTMALDG.3D [UR24], [UR4], desc[UR16] ;  /* 0x00001018040085b4 */ /* 0x0003e20008011000 */
[----:B------:R-:W-:Y:S05]  /*5230*/  VOTEU.ALL UP0, P1 ;  /* 0x0000000000ff7886 */ /* 0x000fea0000800000 */
[----:B------:R1:W-:Y:S01]  /*5240*/  @!UP0 UTMALDG.3D [UR8], [UR4], desc[UR16] ;  /* 0x00001008040085b4 */ /* 0x0003e20008011000 */
[----:B------:R1:W-:Y:S01]  /*5250*/  @!P1 SYNCS.ARRIVE.TRANS64.RED.A0TR RZ, [UR21+0x30], R0 ;  /* 0x00003000ffff99a7 */ /* 0x0003e20008300415 */
[----:B------:R-:W-:Y:S01]  /*5260*/  SYNCS.ARRIVE.TRANS64.RED.A1T0 RZ, [UR6], RZ ;  /* 0x000000ffffff79a7 */ /* 0x000fe20008100406 */
[----:B------:R-:W3:Y:S02]  /*5270*/  SYNCS.PHASECHK.TRANS64.TRYWAIT P0, [UR21+0x58], R9 ;  /* 0x00005809ff0075a7 */ /* 0x000ee40008001115 */
[----:B-1-3--:R-:W-:Y:S05]  /*5280*/  @!P0 BRA `(.L_x_93) ;  /* 0x0000004000a08947 */ /* 0x00afea0003800000 */
.L_x_182:
[----:B------:R-:W-:Y:S01]  /*5290*/  UPLOP3.LUT UP2, UPT, UPT, UPT, UPT, 0x80, 0x8 ;  /* 0x000000000008789c */ /* 0x000fe20003f4f070 */
[----:B------:R-:W-:Y:S01]  /*52a0*/  @!P1 IADD3 R6, P0, PT, R16, 0x580, RZ ;  /* 0x0000058010069810 */ /* 0x000fe20007f1e0ff */
[----:B------:R-:W-:Y:S01]  /*52b0*/  UMOV UR6, 0x0 ;  /* 0x0000000000067882 */ /* 0x000fe20000000000 */
[----:B------:R-:W-:Y:S01]  /*52c0*/  UMOV UR7, 0x10000000 ;  /* 0x1000000000077882 */ /* 0x000fe20000000000 */
[----:B------:R-:W-:Y:S01]  /*52d0*/  VOTEU.ALL UP0, P1 ;  /* 0x0000000000ff7886 */ /* 0x000fe20000800000 */
[----:B------:R-:W-:Y:S01]  /*52e0*/  @!P1 R2UR UR5, R6 ;  /* 0x00000000060592ca */ /* 0x000fe200000e0000 */
[----:B-1----:R-:W-:Y:S01]  /*52f0*/  @!P1 IMAD.X R0, RZ, RZ, R17, P0 ;  /* 0x000000ffff009224 */ /* 0x002fe200000e0611 */
[----:B------:R-:W-:Y:S01]  /*5300*/  UMOV UR19, UR43 ;  /* 0x0000002b00137c82 */ /* 0x000fe20008000000 */
[----:B------:R-:W-:Y:S01]  /*5310*/  UMOV UR20, UR36 ;  /* 0x0000002400147c82 */ /* 0x000fe20008000000 */
[----:B------:R-:W-:Y:S01]  /*5320*/  @!UP0 UIADD3 UR18, UPT, UPT, UR42, 0x30, URZ ;  /* 0x000000302a128890 */ /* 0x000fe2000fffe0ff */
[----:B------:R-:W-:Y:S01]  /*5330*/  R2UR UR24, R52 ;  /* 0x00000000341872ca */ /* 0x000fe200000e0000 */
[----:B------:R-:W-:Y:S01]  /*5340*/  @!UP0 UIADD3 UR16, UPT, UPT, UR21, 0x3200, URZ ;  /* 0x0000320015108890 */ /* 0x000fe2000fffe0ff */
[----:B------:R-:W-:Y:S01]  /*5350*/  @!P1 R2UR UR4, R0 ;  /* 0x00000000000492ca */ /* 0x000fe200000e0000 */
[----:B------:R-:W-:Y:S01]  /*5360*/  @!UP0 UIADD3 UR17, UPT, UPT, UR21, 0x38, URZ ;  /* 0x0000003815118890 */ /* 0x000fe2000fffe0ff */
[----:B------:R-:W-:Y:S01]  /*5370*/  ISETP.NE.AND P0, PT, R14, 0x2, PT ;  /* 0x000000020e00780c */ /* 0x000fe20003f05270 */
[----:B------:R-:W-:Y:S01]  /*5380*/  @!UP0 UIADD3 UR10, UPT, UPT, UR42, 0x70, URZ ;  /* 0x000000702a0a8890 */ /* 0x000fe2000fffe0ff */
[----:B------:R-:W-:Y:S01]  /*5390*/  LOP3.LUT R15, R15, 0x1, RZ, 0x3c, !PT ;  /* 0x000000010f0f7812 */ /* 0x000fe200078e3cff */
[----:B------:R-:W-:Y:S01]  /*53a0*/  @!UP0 UIADD3 UR8, UPT, UPT, UR21, 0x3a00, URZ ;  /* 0x00003a0015088890 */ /* 0x000fe2000fffe0ff */
[----:B------:R-:W-:Y:S01]  /*53b0*/  IMAD.U32 R8, RZ, RZ, UR5 ;  /* 0x00000005ff087e24 */ /* 0x000fe2000f8e00ff */
[----:B------:R-:W-:Y:S01]  /*53c0*/  VOTEU.ALL UP0, P1 ;  /* 0x0000000000ff7886 */ /* 0x000fe20000800000 */
[----:B------:R-:W-:Y:S01]  /*53d0*/  UMOV UR11, UR43 ;  /* 0x0000002b000b7c82 */ /* 0x000fe20008000000 */
[----:B------:R-:W-:Y:S01]  /*53e0*/  UMOV UR12, UR36 ;  /* 0x00000024000c7c82 */ /* 0x000fe20008000000 */
[----:B------:R-:W-:Y:S01]  /*53f0*/  UMOV UR9, UR17 ;  /* 0x0000001100097c82 */ /* 0x000fe20008000000 */
[----:B------:R-:W-:Y:S01]  /*5400*/  SEL R0, RZ, 0x1, P0 ;  /* 0x00000001ff007807 */ /* 0x000fe20000000000 */
[----:B------:R-:W-:Y:S01]  /*5410*/  UIADD3 UR24, UPT, UPT, UR14, UR24, URZ ;  /* 0x000000180e187290 */ /* 0x000fe2000fffe0ff */
[----:B------:R-:W-:Y:S01]  /*5420*/  IMAD.U32 R9, RZ, RZ, UR4 ;  /* 0x00000004ff097e24 */ /* 0x000fe2000f8e00ff */
[----:B------:R-:W-:Y:S01]  /*5430*/  @!P1 R2UR UR4, R8 ;  /* 0x00000000080492ca */ /* 0x000fe200000e0000 */
[----:B------:R-:W-:Y:S01]  /*5440*/  UMOV UR36, UR29 ;  /* 0x0000001d00247c82 */ /* 0x000fe20008000000 */
[----:B------:R-:W-:Y:S02]  /*5450*/  LOP3.LUT R13, R13, R0, RZ, 0x3c, !PT ;  /* 0x000000000d0d7212 */ /* 0x000fe400078e3cff */
[----:B------:R-:W-:Y:S02]  /*5460*/  @!P1 R2UR UR5, R9 ;  /* 0x00000000090592ca */ /* 0x000fe400000e0000 */
[----:B------:R-:W-:Y:S11]  /*5470*/  SEL R14, R14, RZ, P0 ;  /* 0x000000ff0e0e7207 */ /* 0x000ff60000000000 */
[----:B------:R1:W-:Y:S01]  /*5480*/  @!UP0 UTMALDG.3D [UR16], [UR4], desc[UR6] ;  /* 0x00000610040085b4 */ /* 0x0003e20008011000 */
[----:B------:R-:W-:Y:S05]  /*5490*/  VOTEU.ALL UP0, P1 ;  /* 0x0000000000ff7886 */ /* 0x000fea0000800000 */
[----:B------:R3:W-:Y:S01]  /*54a0*/  @!UP0 UTMALDG.3D [UR8], [UR4], desc[UR6] ;  /* 0x00000608040085b4 */ /* 0x0007e20008011000 */
[----:B------:R3:W-:Y:S01]  /*54b0*/  @!P1 SYNCS.ARRIVE.TRANS64.RED.A0TR RZ, [UR21+0x38], R7 ;  /* 0x00003807ffff99a7 */ /* 0x0007e20008300415 */
[----:B------:R-:W-:Y:S01]  /*54c0*/  SYNCS.ARRIVE.TRANS64.RED.A1T0 RZ, [UR37], RZ ;  /* 0x000000ffffff79a7 */ /* 0x000fe20008100425 */
[----:B-1----:R-:W-:Y:S01]  /*54d0*/  UIADD3 UR20, UPT, UPT, UR13, UR63, URZ ;  /* 0x0000003f0d147290 */ /* 0x002fe2000fffe0ff */
[----:B------:R-:W-:Y:S11]  /*54e0*/  BRA.U UP1, `(.L_x_94) ;  /* 0xfffffff101047547 */ /* 0x000ff6000b83ffff */
[----:B------:R-:W-:-:S04]  /*54f0*/  SHF.L.U32 R2, R15, 0x1f, RZ ;  /* 0x0000001f0f027819 */ /* 0x000fc800000006ff */
[----:B------:R-:W1:Y:S02]  /*5500*/  SYNCS.PHASECHK.TRANS64.TRYWAIT P0, [UR21+0x40], R2 ;  /* 0x00004002ff0075a7 */ /* 0x000e640008001115 */
[----:B-1----:R-:W-:Y:S05]  /*5510*/  @!P0 BRA `(.L_x_95) ;  /* 0x0000004000148947 */ /* 0x002fea0003800000 */
.L_x_184:
[----:B------:R-:W4:Y:S02]  /*5520*/  SYNCS.PHASECHK.TRANS64.TRYWAIT P0, [UR21+0x48], R2 ;  /* 0x00004802ff0075a7 */ /* 0x000f240008001115 */
[----:B----4-:R-:W-:Y:S05]  /*5530*/  @!P0 BRA `(.L_x_96) ;  /* 0x0000004000248947 */ /* 0x010fea0003800000 */
.L_x_186:
[----:B------:R-:W4:Y:S02]  /*5540*/  SYNCS.PHASECHK.TRANS64.TRYWAIT P0, [UR21+0x50], R2 ;  /* 0x00005002ff0075a7 */ /* 0x000f240008001115 */
[----:B----4-:R-:W-:Y:S05]  /*5550*/  @!P0 BRA `(.L_x_97) ;  /* 0x0000004000348947 */ /* 0x010fea0003800000 */
.L_x_188:
[----:B-1----:R-:W-:-:S07]  /*5560*/  MOV R0, UR21 ;  /* 0x0000001500007c02 */ /* 0x002fce0008000f00 */
.L_x_98:
[----:B-1----:R-:W-:-:S04]  /*5570*/  SHF.L.U32 R2, R15, 0x1f, RZ ;  /* 0x0000001f0f027819 */ /* 0x002fc800000006ff */
[----:B------:R1:W4:Y:S03]  /*5580*/  SYNCS.PHASECHK.TRANS64.TRYWAIT P0, [R0+URZ+0x58], R2 ;  /* 0x00005802000075a7 */ /* 0x00032600080011ff */
[----:B----4-:R-:W-:Y:S05]  /*5590*/  @!P0 NANOSLEEP.SYNCS 0x989680 ;  /* 0x009896800000895d */ /* 0x010fea0003900000 */
[----:B------:R-:W4:Y:S02]  /*55a0*/  @!P0 SYNCS.PHASECHK.TRANS64 P0, [R0+URZ+0x58], R2 ;  /* 0x00005802000085a7 */ /* 0x000f2400080010ff */
[----:B--234-:R-:W-:Y:S05]  /*55b0*/  @P0 EXIT ;  /* 0x000000000000094d */ /* 0x01cfea0003800000 */
[----:B------:R-:W-:Y:S05]  /*55c0*/  BRA `(.L_x_98) ;  /* 0xfffffffc00e87947 */ /* 0x000fea000383ffff */
.L_x_83:
[----:B------:R-:W-:-:S06]  /*55d0*/  UISETP.GE.AND UP0, UPT, UR23, 0x4, UPT ;  /* 0x000000041700788c */ /* 0x000fcc000bf06270 */
[----:B------:R-:W-:-:S13]  /*55e0*/  PLOP3.LUT P0, PT, PT, PT, UP0, 0x80, 0x8 ;  /* 0x000000000008781c */ /* 0x000fda0003f0f008 */
[----:B-1----:R-:W-:Y:S05]  /*55f0*/  @!P0 EXIT ;  /* 0x000000000000894d */ /* 0x002fea0003800000 */
[----:B------:R-:W-:Y:S01]  /*5600*/  BAR.SYNC.DEFER_BLOCKING 0x6, 0xa0 ;  /* 0x0182800000007b1d */ /* 0x000fe20000010000 */
[----:B------:R-:W-:Y:S01]  /*5610*/  IMAD.SHL.U32 R49, R61, 0x10, RZ ;  /* 0x000000103d317824 */ /* 0x000fe200078e00ff */
[----:B------:R-:W-:Y:S01]  /*5620*/  CS2R R58, SRZ ;  /* 0x00000000003a7805 */ /* 0x000fe2000001ff00 */
[----:B------:R-:W-:Y:S02]  /*5630*/  IMAD.SHL.U32 R5, R51, 0x200, RZ ;  /* 0x0000020033057824 */ /* 0x000fe400078e00ff */
[----:B------:R-:W-:Y:S01]  /*5640*/  IMAD.U32 R23, R61, 0x10000, RZ ;  /* 0x000100003d177824 */ /* 0x000fe200078e00ff */
[----:B------:R-:W-:Y:S01]  /*5650*/  UMOV UR43, 0x400 ;  /* 0x00000400002b7882 */ /* 0x000fe20000000000 */
[----:B------:R-:W-:Y:S01]  /*5660*/  LOP3.LUT R48, R49, 0x5b0, RZ, 0xc0, !PT ;  /* 0x000005b031307812 */ /* 0x000fe200078ec0ff */
[----:B------:R-:W-:Y:S01]  /*5670*/  ULEA UR43, UR47, UR43, 0x18 ;  /* 0x0000002b2f2b7291 */ /* 0x000fe2000f8ec0ff */
[----:B------:R-:W1:Y:S01]  /*5680*/  LDC.64 R44, c[0x0][0x888] ;  /* 0x00022200ff2c7b82 */ /* 0x000e620000000a00 */
[----:B------:R-:W-:Y:S01]  /*5690*/  IMAD.SHL.U32 R4, R61, 0x2, RZ ;  /* 0x000000023d047824 */ /* 0x000fe200078e00ff */
[----:B------:R-:W-:Y:S01]  /*56a0*/  LOP3.LUT R48, R48, 0x200, R5, 0xf8, !PT ;  /* 0x0000020030307812 */ /* 0x000fe200078ef805 */
[----:B------:R-:W-:Y:S01]  /*56b0*/  IMAD.SHL.U32 R5, R51, 0x200000, RZ ;  /* 0x0020000033057824 */ /* 0x000fe200078e00ff */
[C---:B------:R-:W-:Y:S01]  /*56c0*/  LOP3.LUT R6, R49.reuse, 0x40, RZ, 0xc0, !PT ;  /* 0x0000004031067812 */ /* 0x040fe200078ec0ff */
[----:B------:R-:W-:Y:S01]  /*56d0*/  UIADD3 UR4, UPT, UPT, UR43, 0x200, URZ ;  /* 0x000002002b047890 */ /* 0x000fe2000fffe0ff */
[----:B------:R-:W-:Y:S01]  /*56e0*/  LOP3.LUT P0, RZ, R49, 0x40, RZ, 0xc0, !PT ;  /* 0x0000004031ff7812 */ /* 0x000fe2000780c0ff */
[----:B------:R-:W-:Y:S01]  /*56f0*/  IMAD.MOV.U32 R60, RZ, RZ, 0x1 ;  /* 0x00000001ff3c7424 */ /* 0x000fe200078e00ff */
[----:B------:R-:W2:Y:S01]  /*5700*/  LDC.64 R46, c[0x0][0x890] ;  /* 0x00022400ff2e7b82 */ /* 0x000ea20000000a00 */
[----:B------:R-:W-:Y:S01]  /*5710*/  LOP3.LUT R5, R5, 0x200000, RZ, 0xc0, !PT ;  /* 0x0020000005057812 */ /* 0x000fe200078ec0ff */
[----:B------:R-:W-:Y:S01]  /*5720*/  IMAD.MOV.U32 R22, RZ, RZ, RZ ;  /* 0x000000ffff167224 */ /* 0x000fe200078e00ff */
[----:B------:R-:W-:Y:S01]  /*5730*/  LOP3.LUT R4, R6, 0x8, R4, 0xf8, !PT ;  /* 0x0000000806047812 */ /* 0x000fe200078ef804 */
[----:B------:R-:W-:Y:S01]  /*5740*/  IMAD.MOV.U32 R56, RZ, RZ, RZ ;  /* 0x000000ffff387224 */ /* 0x000fe200078e00ff */
[----:B------:R-:W-:Y:S01]  /*5750*/  LOP3.LUT R23, R5, 0x400000, R23, 0xf8, !PT ;  /* 0x0040000005177812 */ /* 0x000fe200078ef817 */
[----:B------:R-:W-:Y:S01]  /*5760*/  IMAD.U32 R53, RZ, RZ, UR4 ;  /* 0x00000004ff357e24 */ /* 0x000fe2000f8e00ff */
[----:B------:R-:W3:Y:S01]  /*5770*/  LDS R0, [UR43+0x120] ;  /* 0x0001202bff007984 */ /* 0x000ee20008000800 */
[----:B------:R-:W4:Y:S01]  /*5780*/  LDC.64 R42, c[0x0][0x8b0] ;  /* 0x00022c00ff2a7b82 */ /* 0x000f220000000a00 */
[----:B------:R-:W-:Y:S01]  /*5790*/  LOP3.LUT R48, R48, R4, RZ, 0xfc, !PT ;  /* 0x0000000430307212 */ /* 0x000fe200078efcff */
[----:B------:R-:W1:Y:S01]  /*57a0*/  LDCU UR60, c[0x0][0x370] ;  /* 0x00006e00ff3c77ac */ /* 0x000e620008000800 */
[----:B------:R-:W-:Y:S01]  /*57b0*/  LOP3.LUT R61, R61, 0x60, RZ, 0xc0, !PT ;  /* 0x000000603d3d7812 */ /* 0x000fe200078ec0ff */
[----:B------:R-:W1:Y:S04]  /*57c0*/  LDCU UR42, c[0x0][0xb0c] ;  /* 0x00016180ff2a77ac */ /* 0x000e680008000800 */
[----:B------:R-:W1:Y:S01]  /*57d0*/  LDC.64 R40, c[0x0][0x8a8] ;  /* 0x00022a00ff287b82 */ /* 0x000e620000000a00 */
[----:B------:R-:W1:Y:S01]  /*57e0*/  LDCU UR39, c[0x0][0xb30] ;  /* 0x00016600ff2777ac */ /* 0x000e620008000800 */
[----:B------:R-:W1:Y:S01]  /*57f0*/  LDCU.64 UR54, c[0x0][0x888] ;  /* 0x00011100ff3677ac */ /* 0x000e620008000a00 */
[----:B------:R-:W1:Y:S01]  /*5800*/  LDCU.64 UR40, c[0x0][0xb28] ;  /* 0x00016500ff2877ac */ /* 0x000e620008000a00 */
[----:B------:R-:W1:Y:S01]  /*5810*/  LDCU.128 UR56, c[0x0][0xb10] ;  /* 0x00016200ff3877ac */ /* 0x000e620008000c00 */
[----:B------:R-:W1:Y:S01]  /*5820*/  LDCU UR53, c[0x0][0x374] ;  /* 0x00006e80ff3577ac */ /* 0x000e620008000800 */
[----:B------:R-:W-:Y:S01]  /*5830*/  UMOV UR52, URZ ;  /* 0x000000ff00347c82 */ /* 0x000fe20008000000 */
[----:B------:R-:W-:Y:S01]  /*5840*/  UMOV UR46, URZ ;  /* 0x000000ff002e7c82 */ /* 0x000fe20008000000 */
[----:B---3--:R-:W-:Y:S01]  /*5850*/  IMAD.IADD R23, R0, 0x1, R23 ;  /* 0x0000000100177824 */ /* 0x008fe200078e0217 */
[----:B--2---:R-:W-:-:S07]  /*5860*/  P2R R0, PR, RZ, 0x1 ;  /* 0x00000001ff007803 */ /* 0x004fce0000000000 */
.L_x_142:
[----:B------:R-:W-:Y:S02]  /*5870*/  LEA R3, R56, UR43, 0x3 ;  /* 0x0000002b38037c11 */ /* 0x000fe4000f8e18ff */
[----:B------:R-:W-:Y:S02]  /*5880*/  SHF.L.U32 R0, R58, 0x1f, RZ ;  /* 0x0000001f3a007819 */ /* 0x000fe400000006ff */
[----:B-1----:R-:W-:Y:S02]  /*5890*/  LEA R4, R56, UR43, 0x4 ;  /* 0x0000002b38047c11 */ /* 0x002fe4000f8e20ff */
[----:B------:R-:W2:Y:S02]  /*58a0*/  SYNCS.PHASECHK.TRANS64.TRYWAIT P0, [R3+URZ+0x70], R0 ;  /* 0x00007000030075a7 */ /* 0x000ea400080011ff */
[----:B--2---:R-:W-:Y:S05]  /*58b0*/  @!P0 BRA `(.L_x_99) ;  /* 0x0000003c00748947 */ /* 0x004fea0003800000 */
.L_x_189:
[----:B------:R-:W3:Y:S01]  /*58c0*/  LDS.128 R4, [R4+0x100] ;  /* 0x0001000004047984 */ /* 0x000ee20000000c00 */
[----:B------:R-:W-:Y:S01]  /*58d0*/  UISETP.GE.AND UP0, UPT, UR45, 0x1, UPT ;  /* 0x000000012d00788c */ /* 0x000fe2000bf06270 */
[----:B------:R-:W-:Y:S01]  /*58e0*/  @!PT LDS RZ, [RZ] ;  /* 0x00000000fffff984 */ /* 0x000fe20000000800 */
[----:B------:R-:W-:Y:S01]  /*58f0*/  @!PT LDS RZ, [RZ] ;  /* 0x00000000fffff984 */ /* 0x000fe20000000800 */
[----:B------:R-:W-:Y:S01]  /*5900*/  @!PT LDS RZ, [RZ] ;  /* 0x00000000fffff984 */ /* 0x000fe20000000800 */
[----:B------:R-:W-:Y:S01]  /*5910*/  @!PT LDS RZ, [RZ] ;  /* 0x00000000fffff984 */ /* 0x000fe20000000800 */
[----:B------:R1:W-:Y:S06]  /*5920*/  MEMBAR.ALL.CTA ;  /* 0x0000000000007992 */ /* 0x0003ec0000008000 */
[----:B-1----:R-:W1:Y:S01]  /*5930*/  FENCE.VIEW.ASYNC.S ;  /* 0x00000000000073c6 */ /* 0x002e620000000000 */
[----:B---3--:R-:W-:Y:S11]  /*5940*/  LOP3.LUT P0, RZ, R6, 0x1, RZ, 0xc0, !PT ;  /* 0x0000000106ff7812 */ /* 0x008ff6000780c0ff */
[----:B------:R-:W-:Y:S02]  /*5950*/  @!UPT UIADD3 URZ, UPT, UPT, URZ, URZ, URZ ;  /* 0x000000fffffff290 */ /* 0x000fe4000fffe0ff */
[----:B-1----:R-:W-:Y:S01]  /*5960*/  VOTEU.ANY UP1, P0 ;  /* 0x0000000000ff7886 */ /* 0x002fe20000020100 */
[----:B------:R-:W-:Y:S01]  /*5970*/  PLOP3.LUT P0, PT, PT, PT, UP1, 0x80, 0x8 ;  /* 0x000000000008781c */ /* 0x000fe20003f0f018 */
[----:B------:R-:W-:Y:S11]  /*5980*/  UP2UR UR62, UPR, URZ, 0x2 ;  /* 0x00000002ff3e7883 */ /* 0x000ff60008000000 */
[----:B------:R-:W-:Y:S01]  /*5990*/  @!UPT UIADD3 URZ, UPT, UPT, URZ, URZ, URZ ;  /* 0x000000fffffff290 */ /* 0x000fe2000fffe0ff */
[----:B--2---:R-:W-:Y:S02]  /*59a0*/  @P0 SHF.R.U32.HI R0, RZ, 0x10, R5 ;  /* 0x00000010ff000819 */ /* 0x004fe40000011605 */
        /* <DEDUP_REMOVED lines=12> */
[----:B------:R-:W2:Y:S01]  /*5a70*/  LDCU UR12, c[0x0][0xb20] ;  /* 0x00016400ff0c77ac */ /* 0x000ea20008000800 */
[----:B------:R-:W-:Y:S02]  /*5a80*/  UIMAD.WIDE.U32 UR4, UR53, UR59, URZ ;  /* 0x0000003b350472a5 */ /* 0x000fe4000f8e00ff */
[----:B------:R-:W-:Y:S02]  /*5a90*/  UIMAD.WIDE.U32 UR6, UR60, UR56, URZ ;  /* 0x000000383c0672a5 */ /* 0x000fe4000f8e00ff */
[----:B------:R-:W-:Y:S02]  /*5aa0*/  UISETP.NE.AND UP0, UPT, UR58, 0x1, UPT ;  /* 0x000000013a00788c */ /* 0x000fe4000bf05270 */
[----:B------:R-:W-:Y:S02]  /*5ab0*/  UIMAD.WIDE.U32 UR8, UR37, UR59, URZ ;  /* 0x0000003b250872a5 */ /* 0x000fe4000f8e00ff */
[----:B------:R-:W-:Y:S02]  /*5ac0*/  UIMAD.WIDE.U32 UR10, UR38, UR56, URZ ;  /* 0x00000038260a72a5 */ /* 0x000fe4000f8e00ff */
[----:B------:R-:W-:Y:S02]  /*5ad0*/  UISETP.NE.AND UP1, UPT, UR42, 0x1, UPT ;  /* 0x000000012a00788c */ /* 0x000fe4000bf25270 */
[----:B------:R-:W-:Y:S01]  /*5ae0*/  UISETP.NE.AND UP2, UPT, UR45, 0x1, UPT ;  /* 0x000000012d00788c */ /* 0x000fe2000bf45270 */
[----:B------:R-:W-:Y:S02]  /*5af0*/  UMOV UR4, UR5 ;  /* 0x0000000500047c82 */ /* 0x000fe40008000000 */
[----:B--2---:R-:W-:Y:S03]  /*5b00*/  USHF.R.U32.HI UR5, URZ, UR12, UR4 ;  /* 0x0000000cff057299 */ /* 0x004fe60008011604 */
[----:B------:R-:W-:Y:S02]  /*5b10*/  UMOV UR4, UR7 ;  /* 0x0000000700047c82 */ /* 0x000fe40008000000 */
[----:B------:R-:W-:Y:S02]  /*5b20*/  USHF.R.U32.HI UR7, URZ, UR57, UR4 ;  /* 0x00000039ff077299 */ /* 0x000fe40008011604 */
[----:B------:R-:W-:Y:S02]  /*5b30*/  USEL UR4, UR53, UR5, !UP0 ;  /* 0x0000000535047287 */ /* 0x000fe4000c000000 */
[----:B------:R-:W-:Y:S01]  /*5b40*/  USEL UR7, UR60, UR7, !UP1 ;  /* 0x000000073c077287 */ /* 0x000fe2000c800000 */
[----:B------:R-:W-:Y:S01]  /*5b50*/  UMOV UR5, UR9 ;  /* 0x0000000900057c82 */ /* 0x000fe20008000000 */
[----:B------:R-:W-:Y:S02]  /*5b60*/  UIMAD.WIDE.U32 UR8, UR4, UR40, URZ ;  /* 0x00000028040872a5 */ /* 0x000fe4000f8e00ff */
[----:B------:R-:W-:Y:S03]  /*5b70*/  USHF.R.U32.HI UR6, URZ, UR12, UR5 ;  /* 0x0000000cff067299 */ /* 0x000fe60008011605 */
[----:B------:R-:W-:Y:S01]  /*5b80*/  UMOV UR5, UR11 ;  /* 0x0000000b00057c82 */ /* 0x000fe20008000000 */
[----:B------:R-:W-:Y:S02]  /*5b90*/  UIMAD.WIDE.U32 UR10, UR7, UR40, URZ ;  /* 0x00000028070a72a5 */ /* 0x000fe4000f8e00ff */
[----:B------:R-:W-:Y:S02]  /*5ba0*/  USHF.R.U32.HI UR12, URZ, UR57, UR5 ;  /* 0x00000039ff0c7299 */ /* 0x000fe40008011605 */
[----:B------:R-:W-:Y:S01]  /*5bb0*/  USEL UR6, UR37, UR6, !UP0 ;  /* 0x0000000625067287 */ /* 0x000fe2000c000000 */
[----:B------:R-:W-:Y:S02]  /*5bc0*/  UMOV UR5, UR9 ;  /* 0x0000000900057c82 */ /* 0x000fe40008000000 */
[----:B------:R-:W-:Y:S01]  /*5bd0*/  UMOV UR10, UR11 ;  /* 0x0000000b000a7c82 */ /* 0x000fe20008000000 */
[----:B------:R-:W-:Y:S02]  /*5be0*/  @UP2 USHF.R.U32.HI UR4, URZ, UR41, UR5 ;  /* 0x00000029ff042299 */ /* 0x000fe40008011605 */
[----:B------:R-:W-:Y:S02]  /*5bf0*/  @UP2 USHF.R.U32.HI UR7, URZ, UR41, UR10 ;  /* 0x00000029ff072299 */ /* 0x000fe4000801160a */
[----:B------:R-:W-:Y:S02]  /*5c00*/  UIMAD UR4, UR45, UR4, URZ ;  /* 0x000000042d0472a4 */ /* 0x000fe4000f8e02ff */
        /* <DEDUP_REMOVED lines=8> */
[----:B------:R-:W-:Y:S02]  /*5c90*/  USEL UR11, UR6, UR4, !UP2 ;  /* 0x00000004060b7287 */ /* 0x000fe4000d000000 */
[----:B------:R-:W-:Y:S02]  /*5ca0*/  UIADD3 UR8, UPT, UPT, -UR5, URZ, URZ ;  /* 0x000000ff05087290 */ /* 0x000fe4000fffe1ff */
[----:B------:R-:W-:Y:S01]  /*5cb0*/  UIADD3 UR10, UPT, UPT, -UR11, URZ, URZ ;  /* 0x000000ff0b0a7290 */ /* 0x000fe2000fffe1ff */
[----:B------:R-:W-:Y:S01]  /*5cc0*/  @!UP0 UMOV UR4, UR9 ;  /* 0x0000000900048c82 */ /* 0x000fe20008000000 */
[----:B------:R-:W-:Y:S02]  /*5cd0*/  UIADD3 UR9, UPT, UPT, -UR6, URZ, URZ ;  /* 0x000000ff06097290 */ /* 0x000fe4000fffe1ff */
[----:B------:R-:W-:Y:S02]  /*5ce0*/  @!UP0 USHF.R.U32.HI UR4, URZ, UR41, UR4 ;  /* 0x00000029ff048299 */ /* 0x000fe40008011604 */
[----:B------:R-:W-:Y:S02]  /*5cf0*/  UIMAD UR10, UR45, UR10, UR6 ;  /* 0x0000000a2d0a72a4 */ /* 0x000fe4000f8e0206 */
[----:B------:R-:W-:Y:S04]  /*5d00*/  @!UP0 USEL UR4, UR5, UR4, !UP2 ;  /* 0x0000000405048287 */ /* 0x000fe8000d000000 */
[----:B------:R-:W-:Y:S02]  /*5d10*/  @!UP0 UIMAD UR10, UR7, UR10, UR4 ;  /* 0x0000000a070a82a4 */ /* 0x000fe4000f8e0204 */
[----:B------:R-:W-:Y:S02]  /*5d20*/  @!UP0 UIADD3 UR11, UPT, UPT, UR11, -UR4, URZ ;  /* 0x800000040b0b8290 */ /* 0x000fe4000fffe0ff */
[----:B------:R-:W-:Y:S02]  /*5d30*/  UIMAD UR7, UR42, UR8, UR38 ;  /* 0x000000082a0772a4 */ /* 0x000fe4000f8e0226 */
[----:B------:R-:W-:Y:S02]  /*5d40*/  @!UP0 UIMAD UR6, UR11, UR45, UR5 ;  /* 0x0000002d0b0682a4 */ /* 0x000fe4000f8e0205 */
[----:B------:R-:W-:Y:S01]  /*5d50*/  UIMAD UR4, UR58, UR9, UR37 ;  /* 0x000000093a0472a4 */ /* 0x000fe2000f8e0225 */
[----:B------:R-:W-:Y:S02]  /*5d60*/  @!UP0 UMOV UR5, UR10 ;  /* 0x0000000a00058c82 */ /* 0x000fe40008000000 */
[----:B------:R-:W-:Y:S02]  /*5d70*/  UIMAD UR38, UR5, UR42, UR7 ;  /* 0x0000002a052672a4 */ /* 0x000fe4000f8e0207 */
[----:B------:R-:W-:Y:S11]  /*5d80*/  UIMAD UR37, UR6, UR58, UR4 ;  /* 0x0000003a062572a4 */ /* 0x000ff6000f8e0204 */
[----:B------:R-:W-:Y:S01]  /*5d90*/  @!UPT UIADD3 URZ, UPT, UPT, URZ, URZ, URZ ;  /* 0x000000fffffff290 */ /* 0x000fe2000fffe0ff */
.L_x_100:
[----:B------:R-:W-:Y:S01]  /*5da0*/  UISETP.NE.AND UP0, UPT, UR39, 0x1, UPT ;  /* 0x000000012700788c */ /* 0x000fe2000bf05270 */
[----:B------:R-:W-:Y:S01]  /*5db0*/  LOP3.LUT P0, RZ, R53, 0x90, RZ, 0xc0, !PT ;  /* 0x0000009035ff7812 */ /* 0x000fe2000780c0ff */
[----:B------:R-:W-:Y:S01]  /*5dc0*/  USHF.L.U32 UR50, UR24, 0x6, URZ ;  /* 0x0000000618327899 */ /* 0x000fe200080006ff */
[----:B------:R-:W-:Y:S01]  /*5dd0*/  BSSY.RECONVERGENT B6, `(.L_x_101) ;  /* 0x0000034000067945 */ /* 0x000fe20003800200 */
[----:B------:R-:W-:Y:S01]  /*5de0*/  USHF.L.U32 UR49, UR20, 0x7, URZ ;  /* 0x0000000714317899 */ /* 0x000fe200080006ff */
[----:B------:R-:W-:Y:S06]  /*5df0*/  IADD3 R56, PT, PT, R56, 0x1, RZ ;  /* 0x0000000138387810 */ /* 0x000fec0007ffe0ff */
[----:B------:R-:W2:Y:S01]  /*5e00*/  @!UP0 LDCU.128 UR12, c[0x0][0xb10] ;  /* 0x00016200ff0c87ac */ /* 0x000ea20008000c00 */
[----:B------:R-:W3:Y:S01]  /*5e10*/  @!UP0 LDCU UR5, c[0x0][0xb0c] ;  /* 0x00016180ff0587ac */ /* 0x000ee20008000800 */
[----:B------:R-:W4:Y:S01]  /*5e20*/  @!UP0 LDCU UR10, c[0x0][0xb20] ;  /* 0x00016400ff0a87ac */ /* 0x000f220008000800 */
[----:B--2---:R-:W-:Y:S02]  /*5e30*/  UIMAD.WIDE.U32 UR8, UR38, UR12, URZ ;  /* 0x0000000c260872a5 */ /* 0x004fe4000f8e00ff */
[----:B------:R-:W-:Y:S02]  /*5e40*/  UIMAD.WIDE.U32 UR6, UR37, UR15, URZ ;  /* 0x0000000f250672a5 */ /* 0x000fe4000f8e00ff */
[----:B------:R-:W-:Y:S03]  /*5e50*/  @!UP0 UISETP.NE.AND UP1, UPT, UR14, 0x1, UPT ;  /* 0x000000010e00888c */ /* 0x000fe6000bf25270 */
[----:B------:R-:W-:Y:S01]  /*5e60*/  @!UP0 UMOV UR4, UR9 ;  /* 0x0000000900048c82 */ /* 0x000fe20008000000 */
[----:B---3--:R-:W-:Y:S02]  /*5e70*/  @!UP0 UISETP.NE.AND UP2, UPT, UR5, 0x1, UPT ;  /* 0x000000010500888c */ /* 0x008fe4000bf45270 */
[----:B------:R-:W-:Y:S01]  /*5e80*/  @!UP0 USHF.R.U32.HI UR4, URZ, UR13, UR4 ;  /* 0x0000000dff048299 */ /* 0x000fe20008011604 */
[----:B------:R-:W-:Y:S02]  /*5e90*/  @!UP0 UMOV UR6, UR7 ;  /* 0x0000000700068c82 */ /* 0x000fe40008000000 */
[----:B----4-:R-:W-:Y:S02]  /*5ea0*/  @!UP0 USHF.R.U32.HI UR6, URZ, UR10, UR6 ;  /* 0x0000000aff068299 */ /* 0x010fe40008011606 */
[----:B------:R-:W-:Y:S02]  /*5eb0*/  @!UP0 USEL UR7, UR38, UR4, !UP2 ;  /* 0x0000000426078287 */ /* 0x000fe4000d000000 */
[----:B------:R-:W-:Y:S04]  /*5ec0*/  @!UP0 USEL UR6, UR37, UR6, !UP1 ;  /* 0x0000000625068287 */ /* 0x000fe8000c800000 */
[----:B------:R-:W-:Y:S02]  /*5ed0*/  @!UP0 UIADD3 UR4, UPT, UPT, -UR7, UR6, URZ ;  /* 0x0000000607048290 */ /* 0x000fe4000fffe1ff */
[----:B------:R-:W-:Y:S02]  /*5ee0*/  @!UP0 UIADD3 UR6, UPT, UPT, UR7, -UR6, URZ ;  /* 0x8000000607068290 */ /* 0x000fe4000fffe0ff */
[----:B------:R-:W-:Y:S02]  /*5ef0*/  @!UP0 UIMAD UR38, UR4, UR5, UR38 ;  /* 0x00000005042682a4 */ /* 0x000fe4000f8e0226 */
[----:B------:R-:W-:Y:S01]  /*5f00*/  @!UP0 UIMAD UR37, UR6, UR14, UR37 ;  /* 0x0000000e062582a4 */ /* 0x000fe2000f8e0225 */
[----:B------:R-:W-:Y:S11]  /*5f10*/  @!P0 BRA `(.L_x_102) ;  /* 0x00000000007c8947 */ /* 0x000ff60003800000 */
[----:B------:R-:W2:Y:S01]  /*5f20*/  LDCU.64 UR8, c[0x4][0x80] ;  /* 0x01001000ff0877ac */ /* 0x000ea20008000a00 */
[----:B------:R-:W-:Y:S01]  /*5f30*/  MOV R2, 0x0 ;  /* 0x0000000000027802 */ /* 0x000fe20000000f00 */
[----:B------:R-:W-:Y:S02]  /*5f40*/  HFMA2 R12, -RZ, RZ, 0, 5.9604644775390625e-08 ;  /* 0x00000001ff0c7431 */ /* 0x000fe400000001ff */
[----:B------:R-:W-:Y:S01]  /*5f50*/  IMAD.MOV.U32 R8, RZ, RZ, 0x70 ;  /* 0x00000070ff087424 */ /* 0x000fe200078e00ff */
[----:B------:R3:W4:Y:S01]  /*5f60*/  LDC.64 R14, c[0x4][R2] ;  /* 0x01000000020e7b82 */ /* 0x0007220000000a00 */
[----:B------:R-:W1:Y:S01]  /*5f70*/  LDCU.64 UR6, c[0x4][0x88] ;  /* 0x01001100ff0677ac */ /* 0x000e620008000a00 */
[----:B------:R-:W-:Y:S01]  /*5f80*/  IMAD.MOV.U32 R13, RZ, RZ, RZ ;  /* 0x000000ffff0d7224 */ /* 0x000fe200078e00ff */
[----:B------:R-:W1:Y:S01]  /*5f90*/  LDCU.64 UR4, c[0x4][0x8] ;  /* 0x01000100ff0477ac */ /* 0x000e620008000a00 */
[----:B--2---:R-:W-:Y:S01]  /*5fa0*/  MOV R5, UR9 ;  /* 0x0000000900057c02 */ /* 0x004fe20008000f00 */
[----:B------:R-:W-:Y:S01]  /*5fb0*/  IMAD.U32 R4, RZ, RZ, UR8 ;  /* 0x00000008ff047e24 */ /* 0x000fe2000f8e00ff */
[----:B-1----:R-:W-:Y:S01]  /*5fc0*/  MOV R7, UR7 ;  /* 0x0000000700077c02 */ /* 0x002fe20008000f00 */
[----:B------:R-:W-:Y:S01]  /*5fd0*/  IMAD.U32 R6, RZ, RZ, UR6 ;  /* 0x00000006ff067e24 */ /* 0x000fe2000f8e00ff */
[----:B------:R-:W-:Y:S01]  /*5fe0*/  MOV R11, UR5 ;  /* 0x00000005000b7c02 */ /* 0x000fe20008000f00 */
[----:B------:R-:W-:Y:S02]  /*5ff0*/  IMAD.U32 R10, RZ, RZ, UR4 ;  /* 0x00000004ff0a7e24 */ /* 0x000fe4000f8e00ff */
[----:B------:R-:W-:Y:S07]  /*6000*/  LEPC R20, `(.L_x_103) ;  /* 0x000000001014794e */ /* 0x000fee0000000000 */
[----:B---345:R-:W-:Y:S05]  /*6010*/  CALL.ABS.NOINC R14 ;  /* 0x000000000e007343 */ /* 0x038fea0003c00000 */
.L_x_103:
[----:B------:R-:W1:Y:S01]  /*6020*/  LDCU.64 UR8, c[0x4][0x80] ;  /* 0x01001000ff0877ac */ /* 0x000e620008000a00 */
[----:B------:R-:W2:Y:S01]  /*6030*/  LDC.64 R2, c[0x4][R2] ;  /* 0x0100000002027b82 */ /* 0x000ea20000000a00 */
[----:B------:R-:W-:Y:S02]  /*6040*/  HFMA2 R12, -RZ, RZ, 0, 5.9604644775390625e-08 ;  /* 0x00000001ff0c7431 */ /* 0x000fe400000001ff */
[----:B------:R-:W-:Y:S02]  /*6050*/  IMAD.MOV.U32 R8, RZ, RZ, 0x70 ;  /* 0x00000070ff087424 */ /* 0x000fe400078e00ff */
[----:B------:R-:W-:Y:S01]  /*6060*/  IMAD.MOV.U32 R13, RZ, RZ, RZ ;  /* 0x000000ffff0d7224 */ /* 0x000fe200078e00ff */
[----:B------:R-:W3:Y:S01]  /*6070*/  LDCU.64 UR6, c[0x4][0x88] ;  /* 0x01001100ff0677ac */ /* 0x000ee20008000a00 */
[----:B------:R-:W4:Y:S01]  /*6080*/  LDCU.64 UR4, c[0x4][0x8] ;  /* 0x01000100ff0477ac */ /* 0x000f220008000a00 */
[----:B-1----:R-:W-:Y:S02]  /*6090*/  MOV R4, UR8 ;  /* 0x0000000800047c02 */ /* 0x002fe40008000f00 */
[----:B------:R-:W-:Y:S02]  /*60a0*/  MOV R5, UR9 ;  /* 0x0000000900057c02 */ /* 0x000fe40008000f00 */
[----:B---3--:R-:W-:Y:S01]  /*60b0*/  MOV R7, UR7 ;  /* 0x0000000700077c02 */ /* 0x008fe20008000f00 */
[----:B------:R-:W-:Y:S01]  /*60c0*/  IMAD.U32 R6, RZ, RZ, UR6 ;  /* 0x00000006ff067e24 */ /* 0x000fe2000f8e00ff */
[----:B----4-:R-:W-:Y:S01]  /*60d0*/  MOV R11, UR5 ;  /* 0x00000005000b7c02 */ /* 0x010fe20008000f00 */
[----:B------:R-:W-:Y:S02]  /*60e0*/  IMAD.U32 R10, RZ, RZ, UR4 ;  /* 0x00000004ff0a7e24 */ /* 0x000fe4000f8e00ff */
[----:B------:R-:W-:Y:S07]  /*60f0*/  LEPC R20, `(.L_x_102) ;  /* 0x000000001014794e */ /* 0x000fee0000000000 */
[----:B--2---:R-:W-:Y:S05]  /*6100*/  CALL.ABS.NOINC R2 ;  /* 0x0000000002007343 */ /* 0x004fea0003c00000 */
.L_x_102:
[----:B------:R-:W-:Y:S05]  /*6110*/  BSYNC.RECONVERGENT B6 ;  /* 0x0000000000067941 */ /* 0x000fea0003800200 */
.L_x_101:
[----:B------:R-:W-:Y:S02]  /*6120*/  ISETP.NE.U32.AND P0, PT, RZ, UR54, PT ;  /* 0x00000036ff007c0c */ /* 0x000fe4000bf05070 */
[C---:B------:R-:W-:Y:S02]  /*6130*/  ISETP.NE.U32.AND P1, PT, R46.reuse, RZ, PT ;  /* 0x000000ff2e00720c */ /* 0x040fe40003f25070 */
[----:B------:R-:W-:Y:S02]  /*6140*/  ISETP.NE.U32.AND P4, PT, R46, RZ, PT ;  /* 0x000000ff2e00720c */ /* 0x000fe40003f85070 */
[----:B------:R-:W-:Y:S02]  /*6150*/  ISETP.NE.AND.EX P0, PT, RZ, UR55, PT, P0 ;  /* 0x00000037ff007c0c */ /* 0x000fe4000bf05300 */
[C---:B------:R-:W-:Y:S02]  /*6160*/  ISETP.NE.AND.EX P1, PT, R47.reuse, RZ, PT, P1 ;  /* 0x000000ff2f00720c */ /* 0x040fe40003f25310 */
[----:B------:R-:W-:Y:S02]  /*6170*/  ISETP.NE.AND.EX P4, PT, R47, RZ, P0, P4 ;  /* 0x000000ff2f00720c */ /* 0x000fe40000785340 */
[----:B------:R-:W-:Y:S02]  /*6180*/  ISETP.NE.U32.AND P5, PT, R42, RZ, PT ;  /* 0x000000ff2a00720c */ /* 0x000fe40003fa5070 */
[----:B------:R-:W-:Y:S02]  /*6190*/  ISETP.NE.U32.AND P3, PT, RZ, UR54, PT ;  /* 0x00000036ff007c0c */ /* 0x000fe4000bf65070 */
[----:B------:R-:W-:Y:S02]  /*61a0*/  PLOP3.LUT P2, PT, PT, PT, PT, 0x8, 0x80 ;  /* 0x000000000080781c */ /* 0x000fe40003f4e170 */
[----:B------:R-:W-:Y:S02]  /*61b0*/  ISETP.NE.AND.EX P5, PT, R43, RZ, PT, P5 ;  /* 0x000000ff2b00720c */ /* 0x000fe40003fa5350 */
[----:B------:R-:W-:Y:S03]  /*61c0*/  ISETP.NE.AND.EX P3, PT, RZ, UR55, PT, P3 ;  /* 0x00000037ff007c0c */ /* 0x000fe6000bf65330 */
[----:B------:R-:W-:Y:S01]  /*61d0*/  @!P4 PLOP3.LUT P2, PT, P1, PT, PT, 0x80, 0x8 ;  /* 0x000000000008c81c */ /* 0x000fe20000f4f070 */
[----:B------:R-:W-:Y:S01]  /*61e0*/  @!UPT UIADD3 URZ, UPT, UPT, URZ, URZ, URZ ;  /* 0x000000fffffff290 */ /* 0x000fe2000fffe0ff */
[----:B------:R-:W-:Y:S11]  /*61f0*/  @!P1 BRA `(.L_x_104) ;  /* 0x0000000000309947 */ /* 0x000ff60003800000 */
[----:B------:R-:W-:Y:S01]  /*6200*/  ISETP.NE.U32.AND P0, PT, R44, RZ, PT ;  /* 0x000000ff2c00720c */ /* 0x000fe20003f05070 */
[----:B------:R-:W2:Y:S01]  /*6210*/  LDCU.64 UR4, c[0x0][0x358] ;  /* 0x00006b00ff0477ac */ /* 0x000ea20008000a00 */
[----:B------:R-:W-:Y:S02]  /*6220*/  IMAD.MOV.U32 R50, RZ, RZ, 0x1 ;  /* 0x00000001ff327424 */ /* 0x000fe400078e00ff */
[----:B------:R-:W-:Y:S11]  /*6230*/  ISETP.NE.AND.EX P0, PT, R45, RZ, PT, P0 ;  /* 0x000000ff2d00720c */ /* 0x000ff60003f05300 */
[----:B------:R-:W-:Y:S02]  /*6240*/  @!UPT UIADD3 URZ, UPT, UPT, URZ, URZ, URZ ;  /* 0x000000fffffff290 */ /* 0x000fe4000fffe0ff */
[----:B------:R-:W3:Y:S01]  /*6250*/  @P0 LDC.64 R2, c[0x0][0x888] ;  /* 0x00022200ff020b82 */ /* 0x000ee20000000a00 */
[----:B-1----:R-:W-:Y:S04]  /*6260*/  @P0 IMAD R0, R46, UR36, RZ ;  /* 0x000000242e000c24 */ /* 0x002fe8000f8e02ff */
[----:B---3--:R-:W-:Y:S04]  /*6270*/  @P0 IMAD.WIDE R2, R0, 0x4, R2 ;  /* 0x0000000400020825 */ /* 0x008fe800078e0202 */
[----:B------:R-:W-:Y:S01]  /*6280*/  HFMA2 R0, -RZ, RZ, 0, 5.9604644775390625e-08 ;  /* 0x00000001ff007431 */ /* 0x000fe200000001ff */
[----:B--2--5:R2:W5:Y:S04]  /*6290*/  @P0 LDG.E R27, desc[UR4][R2.64] ;  /* 0x00000004021b0981 */ /* 0x024568000c1e1900 */
[----:B------:R-:W-:Y:S01]  /*62a0*/  @!P0 PRMT R50, R0, 0x7610, R50 ;  /* 0x0000761000328816 */ /* 0x000fe20000000032 */
[----:B--2---:R-:W3:Y:S06]  /*62b0*/  @!P0 LDC R27, c[0x0][0x880] ;  /* 0x00022000ff1b8b82 */ /* 0x004eec0000000800 */
.L_x_104:
[----:B------:R-:W-:Y:S05]  /*62c0*/  @!P5 BRA `(.L_x_105) ;  /* 0x000000000024d947 */ /* 0x000fea0003800000 */
[----:B------:R-:W-:Y:S01]  /*62d0*/  ISETP.NE.U32.AND P0, PT, R40, RZ, PT ;  /* 0x000000ff2800720c */ /* 0x000fe20003f05070 */
[----:B------:R-:W2:Y:S03]  /*62e0*/  LDCU.64 UR4, c[0x0][0x358] ;  /* 0x00006b00ff0477ac */ /* 0x000ea60008000a00 */
[----:B------:R-:W-:Y:S11]  /*62f0*/  ISETP.NE.AND.EX P0, PT, R41, RZ, PT, P0 ;  /* 0x000000ff2900720c */ /* 0x000ff60003f05300 */
[----:B------:R-:W-:Y:S02]  /*6300*/  @!UPT UIADD3 URZ, UPT, UPT, URZ, URZ, URZ ;  /* 0x000000fffffff290 */ /* 0x000fe4000fffe0ff */
[----:B------:R-:W4:Y:S01]  /*6310*/  @P0 LDC.64 R2, c[0x0][0x8a8] ;  /* 0x00022a00ff020b82 */ /* 0x000f220000000a00 */
[----:B-1----:R-:W-:Y:S04]  /*6320*/  @P0 IMAD R0, R42, UR36, RZ ;  /* 0x000000242a000c24 */ /* 0x002fe8000f8e02ff */
[----:B----4-:R-:W-:Y:S05]  /*6330*/  @P0 IMAD.WIDE R2, R0, 0x4, R2 ;  /* 0x0000000400020825 */ /* 0x010fea00078e0202 */
[----:B--2--5:R2:W5:Y:S02]  /*6340*/  @P0 LDG.E R24, desc[UR4][R2.64] ;  /* 0x0000000402180981 */ /* 0x024564000c1e1900 */
[----:B--2---:R-:W4:Y:S02]  /*6350*/  @!P0 LDC R24, c[0x0][0x8a0] ;  /* 0x00022800ff188b82 */ /* 0x004f240000000800 */
.L_x_105:
[----:B---3-5:R-:W-:Y:S01]  /*6360*/  FSETP.NEU.AND P0, PT, R27, RZ, PT ;  /* 0x000000ff1b00720b */ /* 0x028fe20003f0d000 */
[----:B------:R-:W-:Y:S01]  /*6370*/  IMAD.SHL.U32 R57, R48, 0x2, RZ ;  /* 0x0000000230397824 */ /* 0x000fe200078e00ff */
[----:B------:R-:W-:Y:S01]  /*6380*/  SEL R3, RZ, 0xffffffff, P3 ;  /* 0xffffffffff037807 */ /* 0x000fe20001800000 */
[----:B------:R-:W-:Y:S01]  /*6390*/  BSSY B1, `(.L_x_106) ;  /* 0x0000033000017945 */ /* 0x000fe20003800000 */
[----:B------:R-:W-:Y:S01]  /*63a0*/  @!P4 LOP3.LUT P3, RZ, R50, 0xff, RZ, 0xc0, !PT ;  /* 0x000000ff32ffc812 */ /* 0x000fe2000786c0ff */
[----:B------:R-:W-:Y:S01]  /*63b0*/  IMAD.MOV.U32 R64, RZ, RZ, 0x1 ;  /* 0x00000001ff407424 */ /* 0x000fe200078e00ff */
[----:B-1----:R-:W-:Y:S01]  /*63c0*/  @!P4 SEL R0, RZ, 0xffffffff, P0 ;  /* 0xffffffffff00c807 */ /* 0x002fe20000000000 */
[----:B------:R-:W-:Y:S01]  /*63d0*/  IMAD R25, R22, 0x40, R23 ;  /* 0x0000004016197824 */ /* 0x000fe200078e0217 */
[----:B------:R-:W-:Y:S01]  /*63e0*/  LOP3.LUT R60, R60, 0x1, RZ, 0x3c, !PT ;  /* 0x000000013c3c7812 */ /* 0x000fe200078e3cff */
[----:B------:R-:W-:Y:S01]  /*63f0*/  IMAD.MOV.U32 R26, RZ, RZ, RZ ;  /* 0x000000ffff1a7224 */ /* 0x000fe200078e00ff */
[----:B------:R-:W-:Y:S02]  /*6400*/  @P2 SEL R0, R3, R0, !P3 ;  /* 0x0000000003002207 */ /* 0x000fe40005800000 */
[----:B------:R-:W-:Y:S02]  /*6410*/  CS2R R38, SRZ ;  /* 0x0000000000267805 */ /* 0x000fe4000001ff00 */
[----:B------:R-:W-:Y:S02]  /*6420*/  LEA R54, R22, UR43, 0x3 ;  /* 0x0000002b16367c11 */ /* 0x000fe4000f8e18ff */
[----:B------:R-:W-:Y:S02]  /*6430*/  CS2R R36, SRZ ;  /* 0x0000000000247805 */ /* 0x000fe4000001ff00 */
[----:B------:R-:W-:Y:S02]  /*6440*/  @!P4 LOP3.LUT R0, R0, 0x1, RZ, 0xc0, !PT ;  /* 0x000000010000c812 */ /* 0x000fe400078ec0ff */
[----:B------:R-:W-:Y:S02]  /*6450*/  CS2R R30, SRZ ;  /* 0x00000000001e7805 */ /* 0x000fe4000001ff00 */
[----:B------:R-:W-:Y:S02]  /*6460*/  SEL R2, RZ, 0xffffffff, P0 ;  /* 0xffffffffff027807 */ /* 0x000fe40000000000 */
[----:B------:R-:W-:Y:S02]  /*6470*/  CS2R R28, SRZ ;  /* 0x00000000001c7805 */ /* 0x000fe4000001ff00 */
[----:B------:R-:W-:Y:S01]  /*6480*/  ISETP.NE.U32.OR P6, PT, R0, 0x1, P4 ;  /* 0x000000010000780c */ /* 0x000fe200027c5470 */
[----:B------:R-:W-:Y:S01]  /*6490*/  VIADD R63, R57, UR43 ;  /* 0x0000002b393f7c36 */ /* 0x000fe20008000000 */
[----:B------:R-:W-:Y:S02]  /*64a0*/  LOP3.LUT P4, R55, R50, 0xff, RZ, 0xc0, !PT ;  /* 0x000000ff32377812 */ /* 0x000fe4000788c0ff */
[----:B------:R-:W-:Y:S02]  /*64b0*/  P2R R62, PR, RZ, 0x40 ;  /* 0x00000040ff3e7803 */ /* 0x000fe40000000000 */
[----:B------:R-:W-:Y:S04]  /*64c0*/  @P1 SEL R2, R3, R2, !P4 ;  /* 0x0000000203021207 */ /* 0x000fe80006000000 */
[----:B------:R-:W-:Y:S03]  /*64d0*/  LOP3.LUT R2, R2, 0x1, RZ, 0xc0, !PT ;  /* 0x0000000102027812 */ /* 0x000fe600078ec0ff */
[----:B------:R-:W-:Y:S02]  /*64e0*/  @P6 SHF.L.U32 R0, R60, 0x1f, RZ ;  /* 0x0000001f3c006819 */ /* 0x000fe400000006ff */
[----:B------:R-:W-:Y:S02]  /*64f0*/  ISETP.NE.U32.AND P5, PT, R2, 0x1, PT ;  /* 0x000000010200780c */ /* 0x000fe40003fa5070 */
[----:B------:R1:W2:Y:S02]  /*6500*/  @P6 SYNCS.PHASECHK.TRANS64.TRYWAIT P3, [UR43+0x20], R0 ;  /* 0x00002000ff0065a7 */ /* 0x0002a4000806112b */
[----:B------:R-:W-:Y:S02]  /*6510*/  P2R R65, PR, RZ, 0x20 ;  /* 0x00000020ff417803 */ /* 0x000fe40000000000 */
[----:B-1----:R-:W-:Y:S04]  /*6520*/  SHF.L.U32 R0, R59, 0x1f, RZ ;  /* 0x0000001f3b007819 */ /* 0x002fe800000006ff */
[----:B------:R1:W3:Y:S01]  /*6530*/  SYNCS.PHASECHK.TRANS64.TRYWAIT P2, [R54+URZ+0x90], R0 ;  /* 0x00009000360075a7 */ /* 0x0002e200080411ff */
[----:B--2---:R-:W-:Y:S01]  /*6540*/  @P6 SEL R64, RZ, 0x1, !P3 ;  /* 0x00000001ff406807 */ /* 0x004fe20005800000 */
[----:B-1----:R-:W-:Y:S06]  /*6550*/  @!P6 BRA `(.L_x_107) ;  /* 0x000000000058e947 */ /* 0x002fec0003800000 */
[----:B------:R-:W-:Y:S01]  /*6560*/  VIADD R2, R63, 0x200 ;  /* 0x000002003f027836 */ /* 0x000fe20000000000 */
[----:B------:R-:W-:Y:S01]  /*6570*/  LOP3.LUT P6, RZ, R49, 0x40, RZ, 0xc0, !PT ;  /* 0x0000004031ff7812 */ /* 0x000fe200078cc0ff */
[----:B------:R-:W-:Y:S01]  /*6580*/  BSSY B0, `(.L_x_108) ;  /* 0x000000e000007945 */ /* 0x000fe20003800000 */
[----:B------:R-:W-:Y:S01]  /*6590*/  ISETP.NE.AND P1, PT, R64, RZ, PT ;  /* 0x000000ff4000720c */ /* 0x000fe20003f25270 */
[----:B------:R-:W-:Y:S01]  /*65a0*/  @P5 VIADD R4, R63, 0x210 ;  /* 0x000002103f045836 */ /* 0x000fe20000000000 */
[----:B------:R-:W-:Y:S01]  /*65b0*/  PLOP3.LUT P0, PT, PT, PT, PT, 0x8, 0x80 ;  /* 0x000000000080781c */ /* 0x000fe20003f0e170 */
[----:B------:R-:W-:Y:S01]  /*65c0*/  IMAD.MOV.U32 R39, RZ, RZ, RZ ;  /* 0x000000ffff277224 */ /* 0x000fe200078e00ff */
[----:B------:R-:W-:Y:S02]  /*65d0*/  @P5 PLOP3.LUT P0, PT, P6, PT, PT, 0x80, 0x8 ;  /* 0x000000000008581c */ /* 0x000fe4000370f070 */
[----:B------:R-:W-:Y:S02]  /*65e0*/  CS2R R36, SRZ ;  /* 0x0000000000247805 */ /* 0x000fe4000001ff00 */
[----:B------:R-:W-:Y:S02]  /*65f0*/  CS2R R30, SRZ ;  /* 0x00000000001e7805 */ /* 0x000fe4000001ff00 */
[----:B------:R-:W-:Y:S07]  /*6600*/  CS2R R28, SRZ ;  /* 0x00000000001c7805 */ /* 0x000fee000001ff00 */
[----:B------:R-:W-:Y:S01]  /*6610*/  @P0 VIADD R4, R2, 0xfffffff0 ;  /* 0xfffffff002040836 */ /* 0x000fe20000000000 */
[----:B------:R-:W-:Y:S06]  /*6620*/  @P1 BRA `(.L_x_109) ;  /* 0x00000000000c1947 */ /* 0x000fec0003800000 */
[----:B------:R-:W-:Y:S04]  /*6630*/  SHF.L.U32 R3, R60, 0x1f, RZ ;  /* 0x0000001f3c037819 */ /* 0x000fe800000006ff */
[----:B------:R-:W1:Y:S02]  /*6640*/  SYNCS.PHASECHK.TRANS64.TRYWAIT P0, [UR43+0x20], R3 ;  /* 0x00002003ff0075a7 */ /* 0x000e64000800112b */
[----:B-1----:R-:W-:Y:S05]  /*6650*/  @!P0 BRA `(.L_x_110) ;  /* 0x0000003000208947 */ /* 0x002fea0003800000 */
.L_x_109:
[----:B------:R-:W-:Y:S05]  /*6660*/  BSYNC B0 ;  /* 0x0000000000007941 */ /* 0x000fea0003800000 */
.L_x_108:
[----:B------:R-:W-:Y:S01]  /*6670*/  ISETP.NE.AND P0, PT, R65, RZ, PT ;  /* 0x000000ff4100720c */ /* 0x000fe20003f05270 */
[----:B------:R-:W-:Y:S11]  /*6680*/  HFMA2 R26, -RZ, RZ, 0, 5.9604644775390625e-08 ;  /* 0x00000001ff1a7431 */ /* 0x000ff600000001ff */
[----:B------:R-:W-:Y:S01]  /*6690*/  @!UPT UIADD3 URZ, UPT, UPT, URZ, URZ, URZ ;  /* 0x000000fffffff290 */ /* 0x000fe2000fffe0ff */
[----:B------:R2:W1:Y:S04]  /*66a0*/  @P0 LDS.128 R36, [R4] ;  /* 0x0000000004240984 */ /* 0x0004680000000c00 */
[----:B------:R2:W1:Y:S02]  /*66b0*/  @P0 LDS.128 R28, [R57+UR43+0x200] ;  /* 0x0002002b391c0984 */ /* 0x0004640008000c00 */
.L_x_107:
[----:B------:R-:W-:Y:S05]  /*66c0*/  BSYNC B1 ;  /* 0x0000000000017941 */ /* 0x000fea0003800000 */
.L_x_106:
[----:B-1----:R-:W-:Y:S04]  /*66d0*/  SHF.R.U32.HI R2, RZ, 0x15, R25 ;  /* 0x00000015ff027819 */ /* 0x002fe80000011619 */
[----:B------:R-:W-:Y:S01]  /*66e0*/  LOP3.LUT P0, RZ, R2, 0x3, R51, 0x48, !PT ;  /* 0x0000000302ff7812 */ /* 0x000fe20007804833 */
[----:B------:R-:W-:Y:S01]  /*66f0*/  @!UPT UIADD3 URZ, UPT, UPT, URZ, URZ, URZ ;  /* 0x000000fffffff290 */ /* 0x000fe2000fffe0ff */
[----:B---3--:R-:W-:Y:S11]  /*6700*/  @P2 BRA `(.L_x_111) ;  /* 0x0000000000082947 */ /* 0x008ff60003800000 */
[----:B------:R-:W1:Y:S02]  /*6710*/  SYNCS.PHASECHK.TRANS64.TRYWAIT P1, [R54+URZ+0x90], R0 ;  /* 0x00009000360075a7 */ /* 0x000e6400080211ff */
[----:B-1----:R-:W-:Y:S05]  /*6720*/  @!P1 BRA `(.L_x_112) ;  /* 0x0000003000049947 */ /* 0x002fea0003800000 */
.L_x_111:
[----:B------:R-:W-:Y:S05]  /*6730*/  @!P0 BRA `(.L_x_113) ;  /* 0x0000000000408947 */ /* 0x000fea0003800000 */
[----:B------:R-:W3:Y:S01]  /*6740*/  LDCU.64 UR8, c[0x4][0x70] ;  /* 0x01000e00ff0877ac */ /* 0x000ee20008000a00 */
[----:B------:R-:W-:Y:S01]  /*6750*/  MOV R3, 0x0 ;  /* 0x0000000000037802 */ /* 0x000fe20000000f00 */
[----:B------:R-:W-:Y:S02]  /*6760*/  HFMA2 R12, -RZ, RZ, 0, 5.9604644775390625e-08 ;  /* 0x00000001ff0c7431 */ /* 0x000fe400000001ff */
[----:B------:R-:W-:Y:S02]  /*6770*/  IMAD.MOV.U32 R8, RZ, RZ, 0x192 ;  /* 0x00000192ff087424 */ /* 0x000fe400078e00ff */
[----:B------:R-:W-:Y:S01]  /*6780*/  IMAD.MOV.U32 R13, RZ, RZ, RZ ;  /* 0x000000ffff0d7224 */ /* 0x000fe200078e00ff */
[----:B------:R-:W5:Y:S01]  /*6790*/  LDCU.64 UR6, c[0x4][0x78] ;  /* 0x01000f00ff0677ac */ /* 0x000f620008000a00 */
[----:B------:R-:W1:Y:S01]  /*67a0*/  LDC.64 R2, c[0x4][R3] ;  /* 0x0100000003027b82 */ /* 0x000e620000000a00 */
[----:B------:R-:W4:Y:S01]  /*67b0*/  LDCU.64 UR4, c[0x4][0x10] ;  /* 0x01000200ff0477ac */ /* 0x000f220008000a00 */
[----:B---3--:R-:W-:Y:S01]  /*67c0*/  MOV R5, UR9 ;  /* 0x0000000900057c02 */ /* 0x008fe20008000f00 */
[----:B--2---:R-:W-:Y:S01]  /*67d0*/  IMAD.U32 R4, RZ, RZ, UR8 ;  /* 0x00000008ff047e24 */ /* 0x004fe2000f8e00ff */
[----:B-----5:R-:W-:Y:S01]  /*67e0*/  MOV R7, UR7 ;  /* 0x0000000700077c02 */ /* 0x020fe20008000f00 */
[----:B------:R-:W-:Y:S01]  /*67f0*/  IMAD.U32 R6, RZ, RZ, UR6 ;  /* 0x00000006ff067e24 */ /* 0x000fe2000f8e00ff */
[----:B----4-:R-:W-:Y:S01]  /*6800*/  MOV R11, UR5 ;  /* 0x00000005000b7c02 */ /* 0x010fe20008000f00 */
[----:B------:R-:W-:Y:S02]  /*6810*/  IMAD.U32 R10, RZ, RZ, UR4 ;  /* 0x00000004ff0a7e24 */ /* 0x000fe4000f8e00ff */
[----:B------:R-:W-:Y:S07]  /*6820*/  LEPC R20, `(.L_x_113) ;  /* 0x000000001014794e */ /* 0x000fee0000000000 */
[----:B-1----:R-:W-:Y:S05]  /*6830*/  CALL.ABS.NOINC R2 ;  /* 0x0000000002007343 */ /* 0x002fea0003c00000 */
.L_x_113:
[----:B------:R-:W-:Y:S05]  /*6840*/  WARPSYNC.ALL ;  /* 0x0000000000007948 */ /* 0x000fea0003800000 */
[----:B------:R-:W-:Y:S01]  /*6850*/  R2UR UR4, R25 ;  /* 0x00000000190472ca */ /* 0x000fe200000e0000 */
[--C-:B------:R-:W-:Y:S01]  /*6860*/  HADD2.F32 R3, -RZ, R28.reuse.H0_H0 ;  /* 0x2000001cff037230 */ /* 0x100fe20000004100 */
[----:B------:R-:W-:Y:S01]  /*6870*/  MOV R66, 0x10 ;  /* 0x0000001000427802 */ /* 0x000fe20000000f00 */
[--C-:B------:R-:W-:Y:S01]  /*6880*/  HADD2.F32 R20, -RZ, R29.reuse.H0_H0 ;  /* 0x2000001dff147230 */ /* 0x100fe20000004100 */
[----:B------:R-:W-:Y:S01]  /*6890*/  LOP3.LUT P6, RZ, R49, 0x40, RZ, 0xc0, !PT ;  /* 0x0000004031ff7812 */ /* 0x000fe200078cc0ff */
[----:B------:R-:W-:Y:S01]  /*68a0*/  HADD2.F32 R21, -RZ, R29.H1_H1 ;  /* 0x3000001dff157230 */ /* 0x000fe20000004100 */
[----:B------:R-:W-:Y:S01]  /*68b0*/  ISETP.NE.AND P0, PT, R61, RZ, PT ;  /* 0x000000ff3d00720c */ /* 0x000fe20003f05270 */
[----:B------:R-:W-:Y:S01]  /*68c0*/  BSSY.RECONVERGENT B0, `(.L_x_114) ;  /* 0x0000052000007945 */ /* 0x000fe20003800200 */
[----:B------:R-:W-:Y:S04]  /*68d0*/  SEL R66, R66, 0xfffffff0, !P6 ;  /* 0xfffffff042427807 */ /* 0x000fe80007000000 */
[----:B------:R-:W-:Y:S01]  /*68e0*/  IADD3 R63, PT, PT, R63, R66, RZ ;  /* 0x000000423f3f7210 */ /* 0x000fe20007ffe0ff */
[----:B--2---:R-:W1:Y:S02]  /*68f0*/  LDTM.x16 R4, tmem[UR4] ;  /* 0x00000004000479ee */ /* 0x004e640008240000 */
[C---:B-1--4-:R-:W-:Y:S01]  /*6900*/  FMUL R0, R24.reuse, R4 ;  /* 0x0000000418007220 */ /* 0x052fe20000400000 */
[----:B------:R-:W-:Y:S02]  /*6910*/  HADD2.F32 R4, -RZ, R28.H1_H1 ;  /* 0x3000001cff047230 */ /* 0x000fe40000004100 */
[C---:B------:R-:W-:Y:S01]  /*6920*/  FMUL R2, R24.reuse, R5 ;  /* 0x0000000518027220 */ /* 0x040fe20000400000 */
[C---:B------:R-:W-:Y:S01]  /*6930*/  FMUL R7, R24.reuse, R7 ;  /* 0x0000000718077220 */ /* 0x040fe20000400000 */
[C---:B------:R-:W-:Y:S01]  /*6940*/  FFMA R0, R27.reuse, R3, R0 ;  /* 0x000000031b007223 */ /* 0x040fe20000000000 */
[C---:B------:R-:W-:Y:S01]  /*6950*/  FMUL R3, R24.reuse, R6 ;  /* 0x0000000618037220 */ /* 0x040fe20000400000 */
[C---:B------:R-:W-:Y:S01]  /*6960*/  FFMA R2, R27.reuse, R4, R2 ;  /* 0x000000041b027223 */ /* 0x040fe20000000002 */
[C---:B------:R-:W-:Y:S01]  /*6970*/  FMUL R4, R24.reuse, R8 ;  /* 0x0000000818047220 */ /* 0x040fe20000400000 */
[C---:B------:R-:W-:Y:S01]  /*6980*/  FMUL R8, R24.reuse, R12 ;  /* 0x0000000c18087220 */ /* 0x040fe20000400000 */
[----:B------:R-:W-:Y:S01]  /*6990*/  FMUL R12, R24, R16 ;  /* 0x00000010180c7220 */ /* 0x000fe20000400000 */
[--C-:B------:R-:W-:Y:S01]  /*69a0*/  HADD2.F32 R16, -RZ, R30.reuse.H0_H0 ;  /* 0x2000001eff107230 */ /* 0x100fe20000004100 */
[----:B------:R-:W-:Y:S01]  /*69b0*/  F2FP.F16.F32.PACK_AB R32, R2, R0 ;  /* 0x000000000220723e */ /* 0x000fe200000000ff */
[----:B------:R-:W-:Y:S02]  /*69c0*/  HADD2.F32 R0, -RZ, R30.H1_H1 ;  /* 0x3000001eff007230 */ /* 0x000fe40000004100 */
[C---:B------:R-:W-:Y:S01]  /*69d0*/  FMUL R5, R24.reuse, R9 ;  /* 0x0000000918057220 */ /* 0x040fe20000400000 */
[C---:B------:R-:W-:Y:S01]  /*69e0*/  FFMA R3, R27.reuse, R20, R3 ;  /* 0x000000141b037223 */ /* 0x040fe20000000003 */
[C---:B------:R-:W-:Y:S01]  /*69f0*/  FFMA R7, R27.reuse, R21, R7 ;  /* 0x000000151b077223 */ /* 0x040fe20000000007 */
[--C-:B------:R-:W-:Y:S02]  /*6a00*/  HADD2.F32 R2, -RZ, R31.reuse.H0_H0 ;  /* 0x2000001fff027230 */ /* 0x100fe40000004100 */
[C---:B------:R-:W-:Y:S01]  /*6a10*/  FFMA R4, R27.reuse, R16, R4 ;  /* 0x000000101b047223 */ /* 0x040fe20000000004 */
[C---:B------:R-:W-:Y:S01]  /*6a20*/  FMUL R6, R24.reuse, R10 ;  /* 0x0000000a18067220 */ /* 0x040fe20000400000 */
[C---:B------:R-:W-:Y:S01]  /*6a30*/  FFMA R5, R27.reuse, R0, R5 ;  /* 0x000000001b057223 */ /* 0x040fe20000000005 */
[----:B------:R-:W-:Y:S02]  /*6a40*/  HADD2.F32 R16, -RZ, R31.H1_H1 ;  /* 0x3000001fff107230 */ /* 0x000fe40000004100 */
[C---:B------:R-:W-:Y:S01]  /*6a50*/  FMUL R11, R24.reuse, R11 ;  /* 0x0000000b180b7220 */ /* 0x040fe20000400000 */
[--C-:B------:R-:W-:Y:S02]  /*6a60*/  HADD2.F32 R0, -RZ, R36.reuse.H0_H0 ;  /* 0x20000024ff007230 */ /* 0x100fe40000004100 */
[----:B------:R-:W-:Y:S01]  /*6a70*/  FFMA R6, R27, R2, R6 ;  /* 0x000000021b067223 */ /* 0x000fe20000000006 */
[----:B------:R-:W-:Y:S01]  /*6a80*/  F2FP.F16.F32.PACK_AB R33, R7, R3 ;  /* 0x000000030721723e */ /* 0x000fe200000000ff */
[----:B------:R-:W-:Y:S02]  /*6a90*/  HADD2.F32 R2, -RZ, R36.H1_H1 ;  /* 0x30000024ff027230 */ /* 0x000fe40000004100 */
[C---:B------:R-:W-:Y:S01]  /*6aa0*/  FFMA R11, R27.reuse, R16, R11 ;  /* 0x000000101b0b7223 */ /* 0x040fe2000000000b */
[C---:B------:R-:W-:Y:S01]  /*6ab0*/  FMUL R9, R24.reuse, R13 ;  /* 0x0000000d18097220 */ /* 0x040fe20000400000 */
[--C-:B------:R-:W-:Y:S02]  /*6ac0*/  HADD2.F32 R3, -RZ, R37.reuse.H0_H0 ;  /* 0x20000025ff037230 */ /* 0x100fe40000004100 */
[C---:B------:R-:W-:Y:S01]  /*6ad0*/  FFMA R8, R27.reuse, R0, R8 ;  /* 0x000000001b087223 */ /* 0x040fe20000000008 */
[C---:B------:R-:W-:Y:S01]  /*6ae0*/  FMUL R10, R24.reuse, R14 ;  /* 0x0000000e180a7220 */ /* 0x040fe20000400000 */
[----:B------:R-:W-:Y:S02]  /*6af0*/  HADD2.F32 R0, -RZ, R37.H1_H1 ;  /* 0x30000025ff007230 */ /* 0x000fe40000004100 */
[C---:B------:R-:W-:Y:S01]  /*6b00*/  FMUL R15, R24.reuse, R15 ;  /* 0x0000000f180f7220 */ /* 0x040fe20000400000 */
[C---:B------:R-:W-:Y:S01]  /*6b10*/  FFMA R9, R27.reuse, R2, R9 ;  /* 0x000000021b097223 */ /* 0x040fe20000000009 */
[----:B------:R-:W-:Y:S01]  /*6b20*/  FFMA R10, R27, R3, R10 ;  /* 0x000000031b0a7223 */ /* 0x000fe2000000000a */
[--C-:B------:R-:W-:Y:S01]  /*6b30*/  HADD2.F32 R2, -RZ, R38.reuse.H0_H0 ;  /* 0x20000026ff027230 */ /* 0x100fe20000004100 */
[----:B------:R-:W-:Y:S01]  /*6b40*/  F2FP.F16.F32.PACK_AB R34, R5, R4 ;  /* 0x000000040522723e */ /* 0x000fe200000000ff */
[----:B------:R-:W-:Y:S02]  /*6b50*/  HADD2.F32 R3, -RZ, R38.H1_H1 ;  /* 0x30000026ff037230 */ /* 0x000fe40000004100 */
[----:B------:R-:W-:Y:S01]  /*6b60*/  FFMA R15, R27, R0, R15 ;  /* 0x000000001b0f7223 */ /* 0x000fe2000000000f */
[C---:B------:R-:W-:Y:S01]  /*6b70*/  FMUL R13, R24.reuse, R17 ;  /* 0x00000011180d7220 */ /* 0x040fe20000400000 */
[--C-:B------:R-:W-:Y:S02]  /*6b80*/  HADD2.F32 R4, -RZ, R39.reuse.H0_H0 ;  /* 0x20000027ff047230 */ /* 0x100fe40000004100 */
[C---:B------:R-:W-:Y:S01]  /*6b90*/  FMUL R14, R24.reuse, R18 ;  /* 0x00000012180e7220 */ /* 0x040fe20000400000 */
[----:B------:R-:W-:Y:S02]  /*6ba0*/  HADD2.F32 R0, -RZ, R39.H1_H1 ;  /* 0x30000027ff007230 */ /* 0x000fe40000004100 */
[----:B------:R-:W-:Y:S01]  /*6bb0*/  FMUL R19, R24, R19 ;  /* 0x0000001318137220 */ /* 0x000fe20000400000 */
[----:B------:R-:W-:Y:S01]  /*6bc0*/  F2FP.F16.F32.PACK_AB R35, R11, R6 ;  /* 0x000000060b23723e */ /* 0x000fe200000000ff */
[C---:B------:R-:W-:Y:S01]  /*6bd0*/  FFMA R12, R27.reuse, R2, R12 ;  /* 0x000000021b0c7223 */ /* 0x040fe2000000000c */
[C---:B------:R-:W-:Y:S01]  /*6be0*/  FFMA R13, R27.reuse, R3, R13 ;  /* 0x000000031b0d7223 */ /* 0x040fe2000000000d */
[C---:B------:R-:W-:Y:S01]  /*6bf0*/  FFMA R14, R27.reuse, R4, R14 ;  /* 0x000000041b0e7223 */ /* 0x040fe2000000000e */
[----:B------:R-:W-:Y:S01]  /*6c00*/  FFMA R19, R27, R0, R19 ;  /* 0x000000001b137223 */ /* 0x000fe20000000013 */
[----:B------:R1:W-:Y:S01]  /*6c10*/  STS.128 [R57+UR43+0x200], R32 ;  /* 0x0002002039007988 */ /* 0x0003e20008000c2b */
[----:B------:R-:W-:Y:S02]  /*6c20*/  F2FP.F16.F32.PACK_AB R8, R9, R8 ;  /* 0x000000080908723e */ /* 0x000fe400000000ff */
[----:B------:R-:W-:Y:S02]  /*6c30*/  F2FP.F16.F32.PACK_AB R9, R15, R10 ;  /* 0x0000000a0f09723e */ /* 0x000fe400000000ff */
[----:B------:R-:W-:Y:S02]  /*6c40*/  F2FP.F16.F32.PACK_AB R10, R13, R12 ;  /* 0x0000000c0d0a723e */ /* 0x000fe400000000ff */
[----:B------:R-:W-:Y:S05]  /*6c50*/  F2FP.F16.F32.PACK_AB R11, R19, R14 ;  /* 0x0000000e130b723e */ /* 0x000fea00000000ff */
[----:B------:R1:W-:Y:S01]  /*6c60*/  STS.128 [R63+0x200], R8 ;  /* 0x000200083f007388 */ /* 0x0003e20000000c00 */
[----:B------:R-:W-:Y:S01]  /*6c70*/  @!PT LDS RZ, [RZ] ;  /* 0x00000000fffff984 */ /* 0x000fe20000000800 */
[----:B------:R-:W-:Y:S01]  /*6c80*/  @!PT LDS RZ, [RZ] ;  /* 0x00000000fffff984 */ /* 0x000fe20000000800 */
[----:B------:R-:W-:Y:S01]  /*6c90*/  @!PT LDS RZ, [RZ] ;  /* 0x00000000fffff984 */ /* 0x000fe20000000800 */
[----:B------:R-:W-:Y:S01]  /*6ca0*/  @!PT LDS RZ, [RZ] ;  /* 0x00000000fffff984 */ /* 0x000fe20000000800 */
[----:B------:R2:W-:Y:S07]  /*6cb0*/  MEMBAR.ALL.CTA ;  /* 0x0000000000007992 */ /* 0x0005ee0000008000 */
[----:B--2---:R-:W2:Y:S02]  /*6cc0*/  FENCE.VIEW.ASYNC.S ;  /* 0x00000000000073c6 */ /* 0x004ea40000000000 */
[----:B--2---:R-:W-:Y:S06]  /*6cd0*/  BAR.SYNC.DEFER_BLOCKING 0x1, 0x80 ;  /* 0x0042000000007b1d */ /* 0x004fec0000010000 */
[----:B------:R-:W-:Y:S05]  /*6ce0*/  @P0 BRA `(.L_x_115) ;  /* 0x00000000003c0947 */ /* 0x000fea0003800000 */
[----:B------:R-:W2:Y:S01]  /*6cf0*/  LDCU.64 UR6, c[0x0][0x348] ;  /* 0x00006900ff0677ac */ /* 0x000ea20008000a00 */
[----:B------:R-:W-:Y:S01]  /*6d00*/  UIADD3 UR4, UPT, UPT, UR43, 0x200, URZ ;  /* 0x000002002b047890 */ /* 0x000fe2000fffe0ff */
[----:B------:R-:W-:Y:S01]  /*6d10*/  UMOV UR51, UR36 ;  /* 0x0000002400337c82 */ /* 0x000fe20008000000 */
[----:B------:R-:W-:Y:S02]  /*6d20*/  UIADD3 UR9, UPT, UPT, UR49, 0x40, URZ ;  /* 0x0000004031097890 */ /* 0x000fe4000fffe0ff */
[----:B------:R-:W-:Y:S02]  /*6d30*/  UIADD3 UR8, UPT, UPT, UR43, 0xa00, URZ ;  /* 0x00000a002b087890 */ /* 0x000fe4000fffe0ff */
[----:B------:R-:W-:Y:S01]  /*6d40*/  MOV R53, UR4 ;  /* 0x0000000400357c02 */ /* 0x000fe20008000f00 */
[----:B------:R-:W-:Y:S01]  /*6d50*/  UMOV UR10, UR50 ;  /* 0x00000032000a7c82 */ /* 0x000fe20008000000 */
[----:B------:R-:W-:Y:S02]  /*6d60*/  UMOV UR11, UR36 ;  /* 0x00000024000b7c82 */ /* 0x000fe40008000000 */
[----:B------:R-:W-:Y:S01]  /*6d70*/  R2UR UR48, R53 ;  /* 0x00000000353072ca */ /* 0x000fe200000e0000 */
[----:B--2---:R-:W-:Y:S04]  /*6d80*/  UIADD3 UR4, UP0, UPT, UR6, 0x680, URZ ;  /* 0x0000068006047890 */ /* 0x004fe8000ff1e0ff */
[----:B------:R-:W-:Y:S09]  /*6d90*/  UIADD3.X UR5, UPT, UPT, URZ, UR7, URZ, UP0, !UPT ;  /* 0x00000007ff057290 */ /* 0x000ff200087fe4ff */
[----:B------:R2:W-:Y:S01]  /*6da0*/  UTMASTG.3D [UR48], [UR4] ;  /* 0x00000030040073b5 */ /* 0x0005e20008010000 */
[----:B------:R2:W-:Y:S01]  /*6db0*/  UTMASTG.3D [UR8], [UR4] ;  /* 0x00000008040073b5 */ /* 0x0005e20008010000 */
[----:B------:R0:W-:Y:S01]  /*6dc0*/  UTMACMDFLUSH ;  /* 0x00000000000079b7 */ /* 0x0001e20000000000 */
[----:B--2---:R-:W-:Y:S04]  /*6dd0*/  DEPBAR.LE SB0, 0x1 ;  /* 0x000080400000791a */ /* 0x004fe80000000000 */
.L_x_115:
[----:B------:R-:W-:Y:S05]  /*6de0*/  BSYNC.RECONVERGENT B0 ;  /* 0x0000000000007941 */ /* 0x000fea0003800200 */
.L_x_114:
[----:B------:R-:W-:Y:S01]  /*6df0*/  BAR.SYNC.DEFER_BLOCKING 0x1, 0x80 ;  /* 0x0042000000007b1d */ /* 0x000fe20000010000 */
[----:B------:R-:W-:Y:S01]  /*6e00*/  ISETP.NE.AND P1, PT, R62, RZ, PT ;  /* 0x000000ff3e00720c */ /* 0x000fe20003f25270 */
[----:B------:R-:W-:Y:S01]  /*6e10*/  UISETP.NE.AND UP0, UPT, UR52, URZ, UPT ;  /* 0x000000ff3400728c */ /* 0x000fe2000bf05270 */
[----:B------:R-:W-:Y:S11]  /*6e20*/  LEA R2, R26, UR43, 0x3 ;  /* 0x0000002b1a027c11 */ /* 0x000ff6000f8e18ff */
[----:B------:R-:W-:Y:S01]  /*6e30*/  @P1 SHF.L.U32 R3, R60, 0x1f, RZ ;  /* 0x0000001f3c031819 */ /* 0x000fe200000006ff */
[----:B------:R-:W-:Y:S06]  /*6e40*/  BRA.U !UP0, `(.L_x_116) ;  /* 0x0000000108247547 */ /* 0x000fec000b800000 */
[----:B------:R-:W-:Y:S01]  /*6e50*/  IMAD.U32 R4, RZ, RZ, UR46 ;  /* 0x0000002eff047e24 */ /* 0x000fe2000f8e00ff */
[----:B------:R-:W-:Y:S01]  /*6e60*/  MOV R0, UR47 ;  /* 0x0000002f00007c02 */ /* 0x000fe20008000f00 */
[----:B------:R-:W-:Y:S03]  /*6e70*/  UIADD3 UR4, UPT, UPT, UR46, 0x1, URZ ;  /* 0x000000012e047890 */ /* 0x000fe6000fffe0ff */
[----:B------:R-:W-:Y:S01]  /*6e80*/  @P1 LEA R4, R4, UR43, 0x3 ;  /* 0x0000002b04041c11 */ /* 0x000fe2000f8e18ff */
[----:B------:R-:W-:Y:S04]  /*6e90*/  UISETP.NE.AND UP0, UPT, UR4, 0x4, UPT ;  /* 0x000000040400788c */ /* 0x000fe8000bf05270 */
[----:B------:R-:W-:Y:S01]  /*6ea0*/  @P1 VIADD R4, R4, 0x40 ;  /* 0x0000004004041836 */ /* 0x000fe20000000000 */
[----:B------:R-:W-:Y:S04]  /*6eb0*/  USEL UR46, UR4, URZ, UP0 ;  /* 0x000000ff042e7287 */ /* 0x000fe80008000000 */
[----:B------:R-:W-:Y:S04]  /*6ec0*/  @P1 PRMT R0, R0, 0x654, R4 ;  /* 0x0000065400001816 */ /* 0x000fe80000000004 */
[----:B------:R2:W-:Y:S04]  /*6ed0*/  @P1 SYNCS.ARRIVE.TRANS64.RED.A1T0 RZ, [R0+URZ], RZ ;  /* 0x000000ff00ff19a7 */ /* 0x0005e800081004ff */
.L_x_116:
[----:B------:R-:W3:Y:S01]  /*6ee0*/  @P1 SYNCS.PHASECHK.TRANS64.TRYWAIT P0, [R2+URZ+0x20], R3 ;  /* 0x00002003020015a7 */ /* 0x000ee200080011ff */
[----:B------:R-:W-:Y:S01]  /*6ef0*/  BSSY B1, `(.L_x_117) ;  /* 0x0000012000017945 */ /* 0x000fe20003800000 */
[----:B---3--:R-:W-:Y:S03]  /*6f00*/  @P1 SEL R64, RZ, 0x1, !P0 ;  /* 0x00000001ff401807 */ /* 0x008fe60004000000 */
[----:B------:R-:W-:Y:S05]  /*6f10*/  @!P1 BRA `(.L_x_118) ;  /* 0x00000000003c9947 */ /* 0x000fea0003800000 */
[----:B------:R-:W-:Y:S01]  /*6f20*/  ISETP.NE.AND P1, PT, R65, RZ, PT ;  /* 0x000000ff4100720c */ /* 0x000fe20003f25270 */
[----:B------:R-:W-:Y:S01]  /*6f30*/  BSSY B0, `(.L_x_119) ;  /* 0x0000009000007945 */ /* 0x000fe20003800000 */
[----:B------:R-:W-:Y:S11]  /*6f40*/  ISETP.NE.AND P0, PT, R64, RZ, PT ;  /* 0x000000ff4000720c */ /* 0x000ff60003f05270 */
[----:B------:R-:W-:Y:S05]  /*6f50*/  @P1 IMAD R4, R26, 0x1000, R57 ;  /* 0x000010001a041824 */ /* 0x000fea00078e0239 */
[----:B------:R-:W-:Y:S05]  /*6f60*/  @P1 IADD3 R3, PT, PT, R4, UR43, RZ ;  /* 0x0000002b04031c10 */ /* 0x000fea000fffe0ff */
[----:B------:R-:W-:Y:S01]  /*6f70*/  @P1 IMAD.IADD R3, R66, 0x1, R3 ;  /* 0x0000000142031824 */ /* 0x000fe200078e0203 */
[----:B------:R-:W-:Y:S06]  /*6f80*/  @P0 BRA `(.L_x_120) ;  /* 0x00000000000c0947 */ /* 0x000fec0003800000 */
[----:B--2---:R-:W-:Y:S04]  /*6f90*/  SHF.L.U32 R0, R60, 0x1f, RZ ;  /* 0x0000001f3c007819 */ /* 0x004fe800000006ff */
[----:B------:R-:W2:Y:S02]  /*6fa0*/  SYNCS.PHASECHK.TRANS64.TRYWAIT P0, [R2+URZ+0x20], R0 ;  /* 0x00002000020075a7 */ /* 0x000ea400080011ff */
[----:B--2---:R-:W-:Y:S05]  /*6fb0*/  @!P0 BRA `(.L_x_121) ;  /* 0x0000002400f48947 */ /* 0x004fea0003800000 */
.L_x_120:
[----:B------:R-:W-:Y:S05]  /*6fc0*/  BSYNC B0 ;  /* 0x0000000000007941 */ /* 0x000fea0003800000 */
.L_x_119:
[----:B------:R-:W-:Y:S02]  /*6fd0*/  ISETP.NE.AND P0, PT, R65, RZ, PT ;  /* 0x000000ff4100720c */ /* 0x000fe40003f05270 */
[----:B------:R-:W-:Y:S11]  /*6fe0*/  IADD3 R26, PT, PT, R26, 0x1, RZ ;  /* 0x000000011a1a7810 */ /* 0x000ff60007ffe0ff */
[----:B------:R3:W4:Y:S04]  /*6ff0*/  @P0 LDS.128 R28, [R4+UR43+0x200] ;  /* 0x0002002b041c0984 */ /* 0x0007280008000c00 */
[----:B------:R3:W1:Y:S02]  /*7000*/  @P0 LDS.128 R36, [R3+0x200] ;  /* 0x0002000003240984 */ /* 0x0006640000000c00 */
.L_x_118:
[----:B------:R-:W-:Y:S05]  /*7010*/  BSYNC B1 ;  /* 0x0000000000017941 */ /* 0x000fea0003800000 */
.L_x_117:
[----:B--2---:R-:W-:Y:S05]  /*7020*/  VIADD R0, R25, 0x10 ;  /* 0x0000001019007836 */ /* 0x004fea0000000000 */
[----:B------:R-:W-:Y:S04]  /*7030*/  SHF.R.U32.HI R0, RZ, 0x15, R0 ;  /* 0x00000015ff007819 */ /* 0x000fe80000011600 */
[----:B------:R-:W-:Y:S11]  /*7040*/  LOP3.LUT P0, RZ, R0, 0x3, R51, 0x48, !PT ;  /* 0x0000000300ff7812 */ /* 0x000ff60007804833 */
[----:B------:R-:W-:Y:S02]  /*7050*/  @!UPT UIADD3 URZ, UPT, UPT, URZ, URZ, URZ ;  /* 0x000000fffffff290 */ /* 0x000fe4000fffe0ff */
[----:B------:R-:W-:Y:S05]  /*7060*/  @!P0 BRA `(.L_x_122) ;  /* 0x0000000000408947 */ /* 0x000fea0003800000 */
[----:B------:R-:W2:Y:S01]  /*7070*/  LDCU.64 UR8, c[0x4][0x70] ;  /* 0x01000e00ff0877ac */ /* 0x000ea20008000a00 */
[----:B---3--:R-:W-:Y:S01]  /*7080*/  MOV R3, 0x0 ;  /* 0x0000000000037802 */ /* 0x008fe20000000f00 */
[----:B------:R-:W-:Y:S02]  /*7090*/  HFMA2 R12, -RZ, RZ, 0, 5.9604644775390625e-08 ;  /* 0x00000001ff0c7431 */ /* 0x000fe400000001ff */
[----:B-1----:R-:W-:Y:S02]  /*70a0*/  IMAD.MOV.U32 R8, RZ, RZ, 0x192 ;  /* 0x00000192ff087424 */ /* 0x002fe400078e00ff */
[----:B------:R-:W-:Y:S01]  /*70b0*/  IMAD.MOV.U32 R13, RZ, RZ, RZ ;  /* 0x000000ffff0d7224 */ /* 0x000fe200078e00ff */
[----:B------:R-:W1:Y:S01]  /*70c0*/  LDCU.64 UR6, c[0x4][0x78] ;  /* 0x01000f00ff0677ac */ /* 0x000e620008000a00 */
[----:B------:R-:W3:Y:S01]  /*70d0*/  LDC.64 R2, c[0x4][R3] ;  /* 0x0100000003027b82 */ /* 0x000ee20000000a00 */
[----:B------:R-:W5:Y:S01]  /*70e0*/  LDCU.64 UR4, c[0x4][0x10] ;  /* 0x01000200ff0477ac */ /* 0x000f620008000a00 */
[----:B--2---:R-:W-:Y:S01]  /*70f0*/  MOV R5, UR9 ;  /* 0x0000000900057c02 */ /* 0x004fe20008000f00 */
[----:B------:R-:W-:Y:S01]  /*7100*/  IMAD.U32 R4, RZ, RZ, UR8 ;  /* 0x00000008ff047e24 */ /* 0x000fe2000f8e00ff */
[----:B-1----:R-:W-:Y:S01]  /*7110*/  MOV R7, UR7 ;  /* 0x0000000700077c02 */ /* 0x002fe20008000f00 */
[----:B------:R-:W-:Y:S01]  /*7120*/  IMAD.U32 R6, RZ, RZ, UR6 ;  /* 0x00000006ff067e24 */ /* 0x000fe2000f8e00ff */
[----:B-----5:R-:W-:Y:S01]  /*7130*/  MOV R11, UR5 ;  /* 0x00000005000b7c02 */ /* 0x020fe20008000f00 */
[----:B------:R-:W-:Y:S02]  /*7140*/  IMAD.U32 R10, RZ, RZ, UR4 ;  /* 0x00000004ff0a7e24 */ /* 0x000fe4000f8e00ff */
[----:B------:R-:W-:Y:S07]  /*7150*/  LEPC R20, `(.L_x_122) ;  /* 0x000000001014794e */ /* 0x000fee0000000000 */
[----:B---34-:R-:W-:Y:S05]  /*7160*/  CALL.ABS.NOINC R2 ;  /* 0x0000000002007343 */ /* 0x018fea0003c00000 */
.L_x_122:
[----:B------:R-:W-:Y:S01]  /*7170*/  ISETP.NE.AND P6, PT, R62, RZ, PT ;  /* 0x000000ff3e00720c */ /* 0x000fe20003fc5270 */
[----:B------:R-:W-:Y:S05]  /*7180*/  WARPSYNC.ALL ;  /* 0x0000000000007948 */ /* 0x000fea0003800000 */
[----:B------:R-:W-:Y:S01]  /*7190*/  R2UR UR4, R25 ;  /* 0x00000000190472ca */ /* 0x000fe200000e0000 */
[----:B---34-:R-:W-:Y:S01]  /*71a0*/  HADD2.F32 R3, -RZ, R28.H0_H0 ;  /* 0x2000001cff037230 */ /* 0x018fe20000004100 */
[----:B------:R-:W-:Y:S01]  /*71b0*/  ISETP.NE.AND P0, PT, R61, RZ, PT ;  /* 0x000000ff3d00720c */ /* 0x000fe20003f05270 */
[----:B------:R-:W-:Y:S01]  /*71c0*/  HADD2.F32 R20, -RZ, R30.H0_H0 ;  /* 0x2000001eff147230 */ /* 0x000fe20000004100 */
[----:B------:R-:W-:Y:S09]  /*71d0*/  BSSY.RECONVERGENT B0, `(.L_x_123) ;  /* 0x0000058000007945 */ /* 0x000ff20003800200 */
[----:B-1----:R-:W1:Y:S02]  /*71e0*/  LDTM.x16 R4, tmem[UR4+0x10] ;  /* 0x00001004000479ee */ /* 0x002e640008240000 */
[C---:B-1----:R-:W-:Y:S01]  /*71f0*/  FMUL R0, R24.reuse, R4 ;  /* 0x0000000418007220 */ /* 0x042fe20000400000 */
[----:B------:R-:W-:Y:S02]  /*7200*/  HADD2.F32 R4, -RZ, R28.H1_H1 ;  /* 0x3000001cff047230 */ /* 0x000fe40000004100 */
[C---:B------:R-:W-:Y:S01]  /*7210*/  FMUL R2, R24.reuse, R5 ;  /* 0x0000000518027220 */ /* 0x040fe20000400000 */
[--C-:B------:R-:W-:Y:S02]  /*7220*/  HADD2.F32 R5, -RZ, R29.reuse.H0_H0 ;  /* 0x2000001dff057230 */ /* 0x100fe40000004100 */
[C---:B------:R-:W-:Y:S01]  /*7230*/  FFMA R0, R27.reuse, R3, R0 ;  /* 0x000000031b007223 */ /* 0x040fe20000000000 */
[C---:B------:R-:W-:Y:S01]  /*7240*/  FMUL R3, R24.reuse, R6 ;  /* 0x0000000618037220 */ /* 0x040fe20000400000 */
[----:B------:R-:W-:Y:S02]  /*7250*/  HADD2.F32 R6, -RZ, R29.H1_H1 ;  /* 0x3000001dff067230 */ /* 0x000fe40000004100 */
[C---:B------:R-:W-:Y:S01]  /*7260*/  FFMA R2, R27.reuse, R4, R2 ;  /* 0x000000041b027223 */ /* 0x040fe20000000002 */
[C---:B------:R-:W-:Y:S01]  /*7270*/  FMUL R7, R24.reuse, R7 ;  /* 0x0000000718077220 */ /* 0x040fe20000400000 */
[C---:B------:R-:W-:Y:S01]  /*7280*/  FFMA R3, R27.reuse, R5, R3 ;  /* 0x000000051b037223 */ /* 0x040fe20000000003 */
[C---:B------:R-:W-:Y:S01]  /*7290*/  FMUL R4, R24.reuse, R8 ;  /* 0x0000000818047220 */ /* 0x040fe20000400000 */
[----:B------:R-:W-:Y:S01]  /*72a0*/  FMUL R5, R24, R9 ;  /* 0x0000000918057220 */ /* 0x000fe20000400000 */
[----:B------:R-:W-:Y:S01]  /*72b0*/  F2FP.F16.F32.PACK_AB R32, R2, R0 ;  /* 0x000000000220723e */ /* 0x000fe200000000ff */
[C---:B------:R-:W-:Y:S01]  /*72c0*/  FFMA R7, R27.reuse, R6, R7 ;  /* 0x000000061b077223 */ /* 0x040fe20000000007 */
[----:B------:R-:W-:Y:S02]  /*72d0*/  HADD2.F32 R0, -RZ, R30.H1_H1 ;  /* 0x3000001eff007230 */ /* 0x000fe40000004100 */
[----:B------:R-:W-:Y:S01]  /*72e0*/  FFMA R4, R27, R20, R4 ;  /* 0x000000141b047223 */ /* 0x000fe20000000004 */
[--C-:B------:R-:W-:Y:S02]  /*72f0*/  HADD2.F32 R2, -RZ, R31.reuse.H0_H0 ;  /* 0x2000001fff027230 */ /* 0x100fe40000004100 */
[C---:B------:R-:W-:Y:S01]  /*7300*/  FMUL R6, R24.reuse, R10 ;  /* 0x0000000a18067220 */ /* 0x040fe20000400000 */
[----:B------:R-:W-:Y:S01]  /*7310*/  F2FP.F16.F32.PACK_AB R33, R7, R3 ;  /* 0x000000030721723e */ /* 0x000fe200000000ff */
[----:B------:R-:W-:Y:S02]  /*7320*/  HADD2.F32 R3, -RZ, R31.H1_H1 ;  /* 0x3000001fff037230 */ /* 0x000fe40000004100 */
[C---:B------:R-:W-:Y:S01]  /*7330*/  FFMA R5, R27.reuse, R0, R5 ;  /* 0x000000001b057223 */ /* 0x040fe20000000005 */
[C---:B------:R-:W-:Y:S01]  /*7340*/  FMUL R11, R24.reuse, R11 ;  /* 0x0000000b180b7220 */ /* 0x040fe20000400000 */
[--C-:B------:R-:W-:Y:S02]  /*7350*/  HADD2.F32 R7, -RZ, R36.reuse.H0_H0 ;  /* 0x20000024ff077230 */ /* 0x100fe40000004100 */
[C---:B------:R-:W-:Y:S01]  /*7360*/  FMUL R8, R24.reuse, R12 ;  /* 0x0000000c18087220 */ /* 0x040fe20000400000 */
[----:B------:R-:W-:Y:S02]  /*7370*/  HADD2.F32 R0, -RZ, R36.H1_H1 ;  /* 0x30000024ff007230 */ /* 0x000fe40000004100 */
[C---:B------:R-:W-:Y:S01]  /*7380*/  FMUL R9, R24.reuse, R13 ;  /* 0x0000000d18097220 */ /* 0x040fe20000400000 */
[C---:B------:R-:W-:Y:S01]  /*7390*/  FFMA R6, R27.reuse, R2, R6 ;  /* 0x000000021b067223 */ /* 0x040fe20000000006 */
[C---:B------:R-:W-:Y:S01]  /*73a0*/  FFMA R11, R27.reuse, R3, R11 ;  /* 0x000000031b0b7223 */ /* 0x040fe2000000000b */
[C---:B------:R-:W-:Y:S01]  /*73b0*/  FFMA R8, R27.reuse, R7, R8 ;  /* 0x000000071b087223 */ /* 0x040fe20000000008 */
[C---:B------:R-:W-:Y:S01]  /*73c0*/  FFMA R9, R27.reuse, R0, R9 ;  /* 0x000000001b097223 */ /* 0x040fe20000000009 */
[--C-:B------:R-:W-:Y:S02]  /*73d0*/  HADD2.F32 R2, -RZ, R37.reuse.H0_H0 ;  /* 0x20000025ff027230 */ /* 0x100fe40000004100 */
[C---:B------:R-:W-:Y:S01]  /*73e0*/  FMUL R10, R24.reuse, R14 ;  /* 0x0000000e180a7220 */ /* 0x040fe20000400000 */
[----:B------:R-:W-:Y:S02]  /*73f0*/  HADD2.F32 R0, -RZ, R37.H1_H1 ;  /* 0x30000025ff007230 */ /* 0x000fe40000004100 */
[C---:B------:R-:W-:Y:S01]  /*7400*/  FMUL R15, R24.reuse, R15 ;  /* 0x0000000f180f7220 */ /* 0x040fe20000400000 */
[C---:B------:R-:W-:Y:S01]  /*7410*/  FMUL R12, R24.reuse, R16 ;  /* 0x00000010180c7220 */ /* 0x040fe20000400000 */
[C---:B------:R-:W-:Y:S01]  /*7420*/  FFMA R10, R27.reuse, R2, R10 ;  /* 0x000000021b0a7223 */ /* 0x040fe2000000000a */
[--C-:B------:R-:W-:Y:S02]  /*7430*/  HADD2.F32 R2, -RZ, R38.reuse.H0_H0 ;  /* 0x20000026ff027230 */ /* 0x100fe40000004100 */
[----:B------:R-:W-:Y:S01]  /*7440*/  FFMA R15, R27, R0, R15 ;  /* 0x000000001b0f7223 */ /* 0x000fe2000000000f */
[----:B------:R-:W-:Y:S01]  /*7450*/  HADD2.F32 R0, -RZ, R38.H1_H1 ;  /* 0x30000026ff007230 */ /* 0x000fe20000004100 */
[----:B------:R-:W-:Y:S01]  /*7460*/  F2FP.F16.F32.PACK_AB R34, R5, R4 ;  /* 0x000000040522723e */ /* 0x000fe200000000ff */
        /* <DEDUP_REMOVED lines=14> */
[----:B------:R-:W-:Y:S02]  /*7550*/  F2FP.F16.F32.PACK_AB R11, R19, R14 ;  /* 0x0000000e130b723e */ /* 0x000fe400000000ff */
[----:B------:R-:W-:Y:S02]  /*7560*/  MOV R2, UR46 ;  /* 0x0000002e00027c02 */ /* 0x000fe40008000f00 */
[----:B------:R-:W-:Y:S01]  /*7570*/  MOV R0, UR47 ;  /* 0x0000002f00007c02 */ /* 0x000fe20008000f00 */
[----:B------:R1:W-:Y:S01]  /*7580*/  STS.128 [R63+0x1200], R8 ;  /* 0x001200083f007388 */ /* 0x0003e20000000c00 */
[----:B------:R-:W-:Y:S02]  /*7590*/  @P6 LEA R2, R2, UR43, 0x3 ;  /* 0x0000002b02026c11 */ /* 0x000fe4000f8e18ff */
[----:B------:R-:W-:Y:S02]  /*75a0*/  @P6 SHF.L.U32 R3, R60, 0x1f, RZ ;  /* 0x0000001f3c036819 */ /* 0x000fe400000006ff */
[----:B------:R-:W-:Y:S01]  /*75b0*/  @P6 IADD3 R2, PT, PT, R2, 0x40, RZ ;  /* 0x0000004002026810 */ /* 0x000fe20007ffe0ff */
[----:B------:R-:W-:Y:S01]  /*75c0*/  @!PT LDS RZ, [RZ] ;  /* 0x00000000fffff984 */ /* 0x000fe20000000800 */
[----:B------:R-:W-:Y:S01]  /*75d0*/  @!PT LDS RZ, [RZ] ;  /* 0x00000000fffff984 */ /* 0x000fe20000000800 */
[----:B------:R-:W-:Y:S01]  /*75e0*/  @!PT LDS RZ, [RZ] ;  /* 0x00000000fffff984 */ /* 0x000fe20000000800 */
[----:B------:R-:W-:Y:S01]  /*75f0*/  @!PT LDS RZ, [RZ] ;  /* 0x00000000fffff984 */ /* 0x000fe20000000800 */
[----:B------:R2:W-:Y:S06]  /*7600*/  MEMBAR.ALL.CTA ;  /* 0x0000000000007992 */ /* 0x0005ec0000008000 */
[----:B--2---:R-:W2:Y:S01]  /*7610*/  FENCE.VIEW.ASYNC.S ;  /* 0x00000000000073c6 */ /* 0x004ea20000000000 */
[----:B------:R-:W-:Y:S02]  /*7620*/  @P6 PRMT R0, R0, 0x654, R2 ;  /* 0x0000065400006816 */ /* 0x000fe40000000002 */
[----:B------:R-:W-:Y:S01]  /*7630*/  LEA R2, R26, UR43, 0x3 ;  /* 0x0000002b1a027c11 */ /* 0x000fe2000f8e18ff */
[----:B--2---:R-:W-:Y:S06]  /*7640*/  BAR.SYNC.DEFER_BLOCKING 0x1, 0x80 ;  /* 0x0042000000007b1d */ /* 0x004fec0000010000 */
[----:B------:R-:W-:Y:S05]  /*7650*/  @P0 BRA `(.L_x_124) ;  /* 0x00000000003c0947 */ /* 0x000fea0003800000 */
[----:B------:R-:W2:Y:S01]  /*7660*/  LDCU.64 UR6, c[0x0][0x348] ;  /* 0x00006900ff0677ac */ /* 0x000ea20008000a00 */
[----:B------:R-:W-:Y:S02]  /*7670*/  UIADD3 UR13, UPT, UPT, UR49, 0x10, URZ ;  /* 0x00000010310d7890 */ /* 0x000fe4000fffe0ff */
[----:B------:R-:W-:Y:S01]  /*7680*/  UIADD3 UR12, UPT, UPT, UR43, 0x1200, URZ ;  /* 0x000012002b0c7890 */ /* 0x000fe2000fffe0ff */
[----:B------:R-:W-:Y:S01]  /*7690*/  UMOV UR14, UR50 ;  /* 0x00000032000e7c82 */ /* 0x000fe20008000000 */
[----:B------:R-:W-:Y:S01]  /*76a0*/  UMOV UR15, UR36 ;  /* 0x00000024000f7c82 */ /* 0x000fe20008000000 */
[----:B------:R-:W-:Y:S02]  /*76b0*/  UIADD3 UR9, UPT, UPT, UR49, 0x50, URZ ;  /* 0x0000005031097890 */ /* 0x000fe4000fffe0ff */
[----:B------:R-:W-:Y:S01]  /*76c0*/  UIADD3 UR8, UPT, UPT, UR43, 0x1a00, URZ ;  /* 0x00001a002b087890 */ /* 0x000fe2000fffe0ff */
[----:B------:R-:W-:Y:S01]  /*76d0*/  UMOV UR10, UR50 ;  /* 0x00000032000a7c82 */ /* 0x000fe20008000000 */
[----:B------:R-:W-:Y:S01]  /*76e0*/  UMOV UR11, UR36 ;  /* 0x00000024000b7c82 */ /* 0x000fe20008000000 */
[----:B--2---:R-:W-:Y:S04]  /*76f0*/  UIADD3 UR4, UP0, UPT, UR6, 0x680, URZ ;  /* 0x0000068006047890 */ /* 0x004fe8000ff1e0ff */
[----:B------:R-:W-:Y:S09]  /*7700*/  UIADD3.X UR5, UPT, UPT, URZ, UR7, URZ, UP0, !UPT ;  /* 0x00000007ff057290 */ /* 0x000ff200087fe4ff */
[----:B------:R2:W-:Y:S01]  /*7710*/  UTMASTG.3D [UR12], [UR4] ;  /* 0x0000000c040073b5 */ /* 0x0005e20008010000 */
[----:B------:R2:W-:Y:S01]  /*7720*/  UTMASTG.3D [UR8], [UR4] ;  /* 0x00000008040073b5 */ /* 0x0005e20008010000 */
[----:B------:R0:W-:Y:S01]  /*7730*/  UTMACMDFLUSH ;  /* 0x00000000000079b7 */ /* 0x0001e20000000000 */
[----:B--2---:R-:W-:Y:S04]  /*7740*/  DEPBAR.LE SB0, 0x1 ;  /* 0x000080400000791a */ /* 0x004fe80000000000 */
.L_x_124:
[----:B------:R-:W-:Y:S05]  /*7750*/  BSYNC.RECONVERGENT B0 ;  /* 0x0000000000007941 */ /* 0x000fea0003800200 */
.L_x_123:
[----:B------:R-:W-:Y:S01]  /*7760*/  BAR.SYNC.DEFER_BLOCKING 0x1, 0x80 ;  /* 0x0042000000007b1d */ /* 0x000fe20000010000 */
[----:B------:R-:W-:Y:S04]  /*7770*/  UIADD3 UR4, UPT, UPT, UR46, 0x1, URZ ;  /* 0x000000012e047890 */ /* 0x000fe8000fffe0ff */
[----:B------:R-:W-:Y:S04]  /*7780*/  UISETP.NE.AND UP0, UPT, UR4, 0x4, UPT ;  /* 0x000000040400788c */ /* 0x000fe8000bf05270 */
[----:B------:R-:W-:Y:S01]  /*7790*/  USEL UR44, UR4, URZ, UP0 ;  /* 0x000000ff042c7287 */ /* 0x000fe20008000000 */
[----:B------:R2:W-:Y:S01]  /*77a0*/  @P6 SYNCS.ARRIVE.TRANS64.RED.A1T0 RZ, [R0+URZ], RZ ;  /* 0x000000ff00ff69a7 */ /* 0x0005e200081004ff */
[----:B------:R-:W-:Y:S01]  /*77b0*/  BSSY B1, `(.L_x_125) ;  /* 0x0000013000017945 */ /* 0x000fe20003800000 */
[----:B------:R-:W3:Y:S02]  /*77c0*/  @P6 SYNCS.PHASECHK.TRANS64.TRYWAIT P0, [R2+URZ+0x20], R3 ;  /* 0x00002003020065a7 */ /* 0x000ee400080011ff */
[----:B---3--:R-:W-:Y:S01]  /*77d0*/  @P6 SEL R64, RZ, 0x1, !P0 ;  /* 0x00000001ff406807 */ /* 0x008fe20004000000 */
[----:B--2---:R-:W-:Y:S06]  /*77e0*/  @!P6 BRA `(.L_x_126) ;  /* 0x00000000003ce947 */ /* 0x004fec0003800000 */
[----:B------:R-:W-:Y:S01]  /*77f0*/  ISETP.NE.AND P1, PT, R65, RZ, PT ;  /* 0x000000ff4100720c */ /* 0x000fe20003f25270 */
[----:B------:R-:W-:Y:S01]  /*7800*/  BSSY B0, `(.L_x_127) ;  /* 0x0000009000007945 */ /* 0x000fe20003800000 */
[----:B------:R-:W-:Y:S11]  /*7810*/  ISETP.NE.AND P0, PT, R64, RZ, PT ;  /* 0x000000ff4000720c */ /* 0x000ff60003f05270 */
[----:B------:R-:W-:Y:S05]  /*7820*/  @P1 IMAD R3, R26, 0x1000, R57 ;  /* 0x000010001a031824 */ /* 0x000fea00078e0239 */
[----:B------:R-:W-:Y:S05]  /*7830*/  @P1 IADD3 R0, PT, PT, R3, UR43, RZ ;  /* 0x0000002b03001c10 */ /* 0x000fea000fffe0ff */
[----:B------:R-:W-:Y:S01]  /*7840*/  @P1 IMAD.IADD R0, R66, 0x1, R0 ;  /* 0x0000000142001824 */ /* 0x000fe200078e0200 */
[----:B------:R-:W-:Y:S06]  /*7850*/  @P0 BRA `(.L_x_128) ;  /* 0x00000000000c0947 */ /* 0x000fec0003800000 */
[----:B------:R-:W-:Y:S04]  /*7860*/  SHF.L.U32 R4, R60, 0x1f, RZ ;  /* 0x0000001f3c047819 */ /* 0x000fe800000006ff */
[----:B------:R-:W2:Y:S02]  /*7870*/  SYNCS.PHASECHK.TRANS64.TRYWAIT P0, [R2+URZ+0x20], R4 ;  /* 0x00002004020075a7 */ /* 0x000ea400080011ff */
[----:B--2---:R-:W-:Y:S05]  /*7880*/  @!P0 BRA `(.L_x_129) ;  /* 0x0000001c00d48947 */ /* 0x004fea0003800000 */
.L_x_128:
[----:B------:R-:W-:Y:S05]  /*7890*/  BSYNC B0 ;  /* 0x0000000000007941 */ /* 0x000fea0003800000 */
.L_x_127:
[----:B------:R-:W-:Y:S02]  /*78a0*/  ISETP.NE.AND P0, PT, R65, RZ, PT ;  /* 0x000000ff4100720c */ /* 0x000fe40003f05270 */
[----:B------:R-:W-:Y:S11]  /*78b0*/  IADD3 R26, PT, PT, R26, 0x1, RZ ;  /* 0x000000011a1a7810 */ /* 0x000ff60007ffe0ff */
[----:B------:R3:W4:Y:S04]  /*78c0*/  @P0 LDS.128 R28, [R3+UR43+0x200] ;  /* 0x0002002b031c0984 */ /* 0x0007280008000c00 */
[----:B------:R3:W1:Y:S02]  /*78d0*/  @P0 LDS.128 R36, [R0+0x200] ;  /* 0x0002000000240984 */ /* 0x0006640000000c00 */
.L_x_126:
[----:B------:R-:W-:Y:S05]  /*78e0*/  BSYNC B1 ;  /* 0x0000000000017941 */ /* 0x000fea0003800000 */
.L_x_125:
[----:B---3--:R-:W-:Y:S05]  /*78f0*/  VIADD R0, R25, 0x20 ;  /* 0x0000002019007836 */ /* 0x008fea0000000000 */
[----:B------:R-:W-:Y:S04]  /*7900*/  SHF.R.U32.HI R0, RZ, 0x15, R0 ;  /* 0x00000015ff007819 */ /* 0x000fe80000011600 */
[----:B------:R-:W-:Y:S11]  /*7910*/  LOP3.LUT P0, RZ, R0, 0x3, R51, 0x48, !PT ;  /* 0x0000000300ff7812 */ /* 0x000ff60007804833 */
[----:B------:R-:W-:Y:S02]  /*7920*/  @!UPT UIADD3 URZ, UPT, UPT, URZ, URZ, URZ ;  /* 0x000000fffffff290 */ /* 0x000fe4000fffe0ff */
[----:B------:R-:W-:Y:S05]  /*7930*/  @!P0 BRA `(.L_x_130) ;  /* 0x0000000000408947 */ /* 0x000fea0003800000 */
[----:B------:R-:W3:Y:S01]  /*7940*/  LDCU.64 UR8, c[0x4][0x70] ;  /* 0x01000e00ff0877ac */ /* 0x000ee20008000a00 */
[----:B------:R-:W-:Y:S01]  /*7950*/  MOV R3, 0x0 ;  /* 0x0000000000037802 */ /* 0x000fe20000000f00 */
[----:B------:R-:W-:Y:S02]  /*7960*/  HFMA2 R12, -RZ, RZ, 0, 5.9604644775390625e-08 ;  /* 0x00000001ff0c7431 */ /* 0x000fe400000001ff */
[----:B-1----:R-:W-:Y:S02]  /*7970*/  IMAD.MOV.U32 R8, RZ, RZ, 0x192 ;  /* 0x00000192ff087424 */ /* 0x002fe400078e00ff */
[----:B------:R-:W-:Y:S01]  /*7980*/  IMAD.MOV.U32 R13, RZ, RZ, RZ ;  /* 0x000000ffff0d7224 */ /* 0x000fe200078e00ff */
[----:B------:R-:W1:Y:S01]  /*7990*/  LDCU.64 UR6, c[0x4][0x78] ;  /* 0x01000f00ff0677ac */ /* 0x000e620008000a00 */
[----:B--2---:R-:W2:Y:S01]  /*79a0*/  LDC.64 R2, c[0x4][R3] ;  /* 0x0100000003027b82 */ /* 0x004ea20000000a00 */
[----:B------:R-:W5:Y:S01]  /*79b0*/  LDCU.64 UR4, c[0x4][0x10] ;  /* 0x01000200ff0477ac */ /* 0x000f620008000a00 */
[----:B---3--:R-:W-:Y:S01]  /*79c0*/  MOV R5, UR9 ;  /* 0x0000000900057c02 */ /* 0x008fe20008000f00 */
[----:B------:R-:W-:Y:S01]  /*79d0*/  IMAD.U32 R4, RZ, RZ, UR8 ;  /* 0x00000008ff047e24 */ /* 0x000fe2000f8e00ff */
[----:B-1----:R-:W-:Y:S01]  /*79e0*/  MOV R7, UR7 ;  /* 0x0000000700077c02 */ /* 0x002fe20008000f00 */
[----:B------:R-:W-:Y:S01]  /*79f0*/  IMAD.U32 R6, RZ, RZ, UR6 ;  /* 0x00000006ff067e24 */ /* 0x000fe2000f8e00ff */
[----:B-----5:R-:W-:Y:S01]  /*7a00*/  MOV R11, UR5 ;  /* 0x00000005000b7c02 */ /* 0x020fe20008000f00 */
[----:B------:R-:W-:Y:S02]  /*7a10*/  IMAD.U32 R10, RZ, RZ, UR4 ;  /* 0x00000004ff0a7e24 */ /* 0x000fe4000f8e00ff */
[----:B------:R-:W-:Y:S07]  /*7a20*/  LEPC R20, `(.L_x_130) ;  /* 0x000000001014794e */ /* 0x000fee0000000000 */
[----:B--2-4-:R-:W-:Y:S05]  /*7a30*/  CALL.ABS.NOINC R2 ;  /* 0x0000000002007343 */ /* 0x014fea0003c00000 */
.L_x_130:
[----:B------:R-:W-:Y:S01]  /*7a40*/  ISETP.NE.AND P6, PT, R62, RZ, PT ;  /* 0x000000ff3e00720c */ /* 0x000fe20003fc5270 */
[----:B------:R-:W-:Y:S05]  /*7a50*/  WARPSYNC.ALL ;  /* 0x0000000000007948 */ /* 0x000fea0003800000 */
[----:B------:R-:W-:Y:S01]  /*7a60*/  R2UR UR4, R25 ;  /* 0x00000000190472ca */ /* 0x000fe200000e0000 */
[----:B----4-:R-:W-:Y:S01]  /*7a70*/  HADD2.F32 R3, -RZ, R28.H0_H0 ;  /* 0x2000001cff037230 */ /* 0x010fe20000004100 */
[----:B------:R-:W-:Y:S01]  /*7a80*/  ISETP.NE.AND P0, PT, R61, RZ, PT ;  /* 0x000000ff3d00720c */ /* 0x000fe20003f05270 */
[----:B------:R-:W-:Y:S01]  /*7a90*/  HADD2.F32 R20, -RZ, R30.H0_H0 ;  /* 0x2000001eff147230 */ /* 0x000fe20000004100 */
[----:B------:R-:W-:Y:S09]  /*7aa0*/  BSSY.RECONVERGENT B0, `(.L_x_131) ;  /* 0x0000058000007945 */ /* 0x000ff20003800200 */
[----:B-12---:R-:W1:Y:S02]  /*7ab0*/  LDTM.x16 R4, tmem[UR4+0x20] ;  /* 0x00002004000479ee */ /* 0x006e640008240000 */
        /* <DEDUP_REMOVED lines=59> */
[----:B------:R-:W-:Y:S02]  /*7e70*/  LEA R3, R26, UR43, 0x3 ;  /* 0x0000002b1a037c11 */ /* 0x000fe4000f8e18ff */
        /* <DEDUP_REMOVED lines=8> */
[----:B------:R-:W-:Y:S01]  /*7f00*/  @P6 SHF.L.U32 R2, R60, 0x1f, RZ ;  /* 0x0000001f3c026819 */ /* 0x000fe200000006ff */
        /* <DEDUP_REMOVED lines=17> */
.L_x_132:
[----:B------:R-:W-:Y:S05]  /*8020*/  BSYNC.RECONVERGENT B0 ;  /* 0x0000000000007941 */ /* 0x000fea0003800200 */
.L_x_131:
        /* <DEDUP_REMOVED lines=19> */
.L_x_136:
[----:B------:R-:W-:Y:S05]  /*8160*/  BSYNC B0 ;  /* 0x0000000000007941 */ /* 0x000fea0003800000 */
.L_x_135:
[----:B------:R-:W-:Y:S11]  /*8170*/  ISETP.NE.AND P0, PT, R65, RZ, PT ;  /* 0x000000ff4100720c */ /* 0x000ff60003f05270 */
[----:B------:R-:W-:Y:S02]  /*8180*/  @!UPT UIADD3 URZ, UPT, UPT, URZ, URZ, URZ ;  /* 0x000000fffffff290 */ /* 0x000fe4000fffe0ff */
[----:B------:R3:W4:Y:S04]  /*8190*/  @P0 LDS.128 R28, [R26+UR43+0x200] ;  /* 0x0002002b1a1c0984 */ /* 0x0007280008000c00 */
[----:B------:R3:W1:Y:S02]  /*81a0*/  @P0 LDS.128 R36, [R66+0x200] ;  /* 0x0002000042240984 */ /* 0x0006640000000c00 */
.L_x_134:
[----:B------:R-:W-:Y:S05]  /*81b0*/  BSYNC B1 ;  /* 0x0000000000017941 */ /* 0x000fea0003800000 */
.L_x_133:
[----:B--2---:R-:W-:Y:S05]  /*81c0*/  VIADD R0, R25, 0x30 ;  /* 0x0000003019007836 */ /* 0x004fea0000000000 */
[----:B------:R-:W-:Y:S04]  /*81d0*/  SHF.R.U32.HI R0, RZ, 0x15, R0 ;  /* 0x00000015ff007819 */ /* 0x000fe80000011600 */
[----:B------:R-:W-:Y:S11]  /*81e0*/  LOP3.LUT P0, RZ, R0, 0x3, R51, 0x48, !PT ;  /* 0x0000000300ff7812 */ /* 0x000ff60007804833 */
[----:B------:R-:W-:Y:S02]  /*81f0*/  @!UPT UIADD3 URZ, UPT, UPT, URZ, URZ, URZ ;  /* 0x000000fffffff290 */ /* 0x000fe4000fffe0ff */
[----:B------:R-:W-:Y:S05]  /*8200*/  @!P0 BRA `(.L_x_138) ;  /* 0x0000000000408947 */ /* 0x000fea0003800000 */
[----:B------:R-:W2:Y:S01]  /*8210*/  LDCU.64 UR8, c[0x4][0x70] ;  /* 0x01000e00ff0877ac */ /* 0x000ea20008000a00 */
[----:B------:R-:W-:Y:S01]  /*8220*/  MOV R3, 0x0 ;  /* 0x0000000000037802 */ /* 0x000fe20000000f00 */
        /* <DEDUP_REMOVED lines=14> */
.L_x_138:
[----:B------:R-:W-:Y:S01]  /*8310*/  ISETP.NE.AND P0, PT, R61, RZ, PT ;  /* 0x000000ff3d00720c */ /* 0x000fe20003f05270 */
[----:B------:R-:W-:Y:S05]  /*8320*/  WARPSYNC.ALL ;  /* 0x0000000000007948 */ /* 0x000fea0003800000 */
[----:B------:R-:W-:Y:S01]  /*8330*/  R2UR UR4, R25 ;  /* 0x00000000190472ca */ /* 0x000fe200000e0000 */
[--C-:B----4-:R-:W-:Y:S01]  /*8340*/  HADD2.F32 R20, -RZ, R28.reuse.H0_H0 ;  /* 0x2000001cff147230 */ /* 0x110fe20000004100 */
[----:B------:R-:W-:Y:S01]  /*8350*/  IADD3 R54, PT, PT, R54, 0xb0, RZ ;  /* 0x000000b036367810 */ /* 0x000fe20007ffe0ff */
[----:B------:R-:W-:Y:S01]  /*8360*/  HADD2.F32 R21, -RZ, R28.H1_H1 ;  /* 0x3000001cff157230 */ /* 0x000fe20000004100 */
[----:B------:R-:W-:Y:S01]  /*8370*/  BSSY.RECONVERGENT B0, `(.L_x_139) ;  /* 0x0000054000007945 */ /* 0x000fe20003800200 */
[--C-:B------:R-:W-:Y:S01]  /*8380*/  HADD2.F32 R25, -RZ, R29.reuse.H0_H0 ;  /* 0x2000001dff197230 */ /* 0x100fe20000004100 */
[----:B------:R-:W-:Y:S01]  /*8390*/  LOP3.LUT R54, R54, 0xfefffff8, RZ, 0xc0, !PT ;  /* 0xfefffff836367812 */ /* 0x000fe200078ec0ff */
[----:B---3--:R-:W-:Y:S02]  /*83a0*/  HADD2.F32 R26, -RZ, R29.H1_H1 ;  /* 0x3000001dff1a7230 */ /* 0x008fe40000004100 */
[--C-:B------:R-:W-:Y:S02]  /*83b0*/  HADD2.F32 R28, -RZ, R30.reuse.H0_H0 ;  /* 0x2000001eff1c7230 */ /* 0x100fe40000004100 */
[----:B------:R-:W-:Y:S02]  /*83c0*/  HADD2.F32 R29, -RZ, R30.H1_H1 ;  /* 0x3000001eff1d7230 */ /* 0x000fe40000004100 */
[----:B-1----:R-:W1:Y:S01]  /*83d0*/  LDTM.x16 R4, tmem[UR4+0x30] ;  /* 0x00003004000479ee */ /* 0x002e620008240000 */
[----:B------:R-:W-:Y:S01]  /*83e0*/  NOP ;  /* 0x0000000000007918 */ /* 0x000fe20000000000 */
[----:B-1----:R1:W-:Y:S01]  /*83f0*/  SYNCS.ARRIVE.TRANS64.RED.A1T0 RZ, [R54+URZ], RZ ;  /* 0x000000ff36ff79a7 */ /* 0x0023e200081004ff */
[--C-:B------:R-:W-:Y:S02]  /*8400*/  HADD2.F32 R30, -RZ, R31.reuse.H0_H0 ;  /* 0x2000001fff1e7230 */ /* 0x100fe40000004100 */
[----:B------:R-:W-:Y:S02]  /*8410*/  HADD2.F32 R31, -RZ, R31.H1_H1 ;  /* 0x3000001fff1f7230 */ /* 0x000fe40000004100 */
        /* <DEDUP_REMOVED lines=8> */
[C---:B------:R-:W-:Y:S01]  /*84a0*/  FMUL R4, R24.reuse, R4 ;  /* 0x0000000418047220 */ /* 0x040fe20000400000 */
[C---:B------:R-:W-:Y:S01]  /*84b0*/  FMUL R5, R24.reuse, R5 ;  /* 0x0000000518057220 */ /* 0x040fe20000400000 */
[C---:B------:R-:W-:Y:S01]  /*84c0*/  FMUL R6, R24.reuse, R6 ;  /* 0x0000000618067220 */ /* 0x040fe20000400000 */
[C---:B------:R-:W-:Y:S01]  /*84d0*/  FMUL R7, R24.reuse, R7 ;  /* 0x0000000718077220 */ /* 0x040fe20000400000 */
[C---:B------:R-:W-:Y:S01]  /*84e0*/  FFMA R4, R27.reuse, R20, R4 ;  /* 0x000000141b047223 */ /* 0x040fe20000000004 */
        /* <DEDUP_REMOVED lines=15> */
[C---:B------:R-:W-:Y:S01]  /*85e0*/  FMUL R12, R24.reuse, R16 ;  /* 0x00000010180c7220 */ /* 0x040fe20000400000 */
[C---:B------:R-:W-:Y:S01]  /*85f0*/  FFMA R0, R27.reuse, R32, R0 ;  /* 0x000000201b007223 */ /* 0x040fe20000000000 */
[C---:B------:R-:W-:Y:S01]  /*8600*/  FMUL R13, R24.reuse, R17 ;  /* 0x00000011180d7220 */ /* 0x040fe20000400000 */
[----:B------:R-:W-:Y:S01]  /*8610*/  FFMA R2, R27, R33, R2 ;  /* 0x000000211b027223 */ /* 0x000fe20000000002 */
[----:B------:R-:W-:Y:S01]  /*8620*/  F2FP.F16.F32.PACK_AB R4, R5, R4 ;  /* 0x000000040504723e */ /* 0x000fe200000000ff */
[C---:B------:R-:W-:Y:S01]  /*8630*/  FMUL R14, R24.reuse, R18 ;  /* 0x00000012180e7220 */ /* 0x040fe20000400000 */
[----:B------:R-:W-:Y:S01]  /*8640*/  FFMA R3, R27, R34, R3 ;  /* 0x000000221b037223 */ /* 0x000fe20000000003 */
[----:B------:R-:W-:Y:S01]  /*8650*/  F2FP.F16.F32.PACK_AB R5, R7, R6 ;  /* 0x000000060705723e */ /* 0x000fe200000000ff */
[----:B------:R-:W-:Y:S01]  /*8660*/  FFMA R15, R27, R35, R15 ;  /* 0x000000231b0f7223 */ /* 0x000fe2000000000f */
[----:B------:R-:W-:Y:S01]  /*8670*/  FMUL R19, R24, R19 ;  /* 0x0000001318137220 */ /* 0x000fe20000400000 */
[----:B------:R-:W-:Y:S01]  /*8680*/  F2FP.F16.F32.PACK_AB R6, R9, R8 ;  /* 0x000000080906723e */ /* 0x000fe200000000ff */
[----:B------:R-:W-:Y:S01]  /*8690*/  FFMA R12, R27, R36, R12 ;  /* 0x000000241b0c7223 */ /* 0x000fe2000000000c */
[----:B------:R-:W-:Y:S01]  /*86a0*/  F2FP.F16.F32.PACK_AB R7, R11, R10 ;  /* 0x0000000a0b07723e */ /* 0x000fe200000000ff */
[C---:B------:R-:W-:Y:S01]  /*86b0*/  FFMA R13, R27.reuse, R37, R13 ;  /* 0x000000251b0d7223 */ /* 0x040fe2000000000d */
[C---:B------:R-:W-:Y:S01]  /*86c0*/  FFMA R14, R27.reuse, R38, R14 ;  /* 0x000000261b0e7223 */ /* 0x040fe2000000000e */
[----:B------:R-:W-:Y:S01]  /*86d0*/  FFMA R19, R27, R39, R19 ;  /* 0x000000271b137223 */ /* 0x000fe20000000013 */
[----:B------:R-:W-:Y:S01]  /*86e0*/  F2FP.F16.F32.PACK_AB R16, R2, R0 ;  /* 0x000000000210723e */ /* 0x000fe200000000ff */
[----:B------:R1:W-:Y:S01]  /*86f0*/  STS.128 [R57+UR43+0x3200], R4 ;  /* 0x0032000439007988 */ /* 0x0003e20008000c2b */
        /* <DEDUP_REMOVED lines=27> */
.L_x_140:
[----:B------:R-:W-:Y:S05]  /*88b0*/  BSYNC.RECONVERGENT B0 ;  /* 0x0000000000007941 */ /* 0x000fea0003800200 */
.L_x_139:
[----:B------:R-:W-:Y:S01]  /*88c0*/  BAR.SYNC.DEFER_BLOCKING 0x1, 0x80 ;  /* 0x0042000000007b1d */ /* 0x000fe20000010000 */
[----:B------:R-:W-:Y:S01]  /*88d0*/  UISETP.NE.AND UP0, UPT, UR52, -0x4, UPT ;  /* 0xfffffffc3400788c */ /* 0x000fe2000bf05270 */
[----:B------:R-:W-:Y:S08]  /*88e0*/  IADD3 R22, PT, PT, R22, 0x1, RZ ;  /* 0x0000000116167810 */ /* 0x000ff00007ffe0ff */
[----:B------:R-:W-:Y:S05]  /*88f0*/  BRA.U !UP0, `(.L_x_141) ;  /* 0x0000000108287547 */ /* 0x000fea000b800000 */
[----:B------:R-:W-:Y:S01]  /*8900*/  ISETP.NE.AND P0, PT, R62, RZ, PT ;  /* 0x000000ff3e00720c */ /* 0x000fe20003f05270 */
[----:B------:R-:W-:Y:S01]  /*8910*/  IMAD.U32 R2, RZ, RZ, UR46 ;  /* 0x0000002eff027e24 */ /* 0x000fe2000f8e00ff */
[----:B------:R-:W-:Y:S01]  /*8920*/  UIADD3 UR4, UPT, UPT, UR46, 0x1, URZ ;  /* 0x000000012e047890 */ /* 0x000fe2000fffe0ff */
[----:B------:R-:W-:Y:S03]  /*8930*/  IMAD.U32 R0, RZ, RZ, UR47 ;  /* 0x0000002fff007e24 */ /* 0x000fe6000f8e00ff */
[----:B------:R-:W-:Y:S04]  /*8940*/  UISETP.NE.AND UP0, UPT, UR4, 0x4, UPT ;  /* 0x000000040400788c */ /* 0x000fe8000bf05270 */
[----:B------:R-:W-:Y:S03]  /*8950*/  USEL UR46, UR4, URZ, UP0 ;  /* 0x000000ff042e7287 */ /* 0x000fe60008000000 */
[----:B------:R-:W-:Y:S05]  /*8960*/  @P0 LEA R2, R2, UR43, 0x3 ;  /* 0x0000002b02020c11 */ /* 0x000fea000f8e18ff */
[----:B------:R-:W-:Y:S05]  /*8970*/  @P0 VIADD R2, R2, 0x40 ;  /* 0x0000004002020836 */ /* 0x000fea0000000000 */
[----:B------:R-:W-:Y:S04]  /*8980*/  @P0 PRMT R0, R0, 0x654, R2 ;  /* 0x0000065400000816 */ /* 0x000fe80000000002 */
[----:B------:R2:W-:Y:S03]  /*8990*/  @P0 SYNCS.ARRIVE.TRANS64.RED.A1T0 RZ, [R0+URZ], RZ ;  /* 0x000000ff00ff09a7 */ /* 0x0005e600081004ff */
.L_x_141:
[----:B------:R-:W-:Y:S01]  /*89a0*/  R2UR UR4, R52 ;  /* 0x00000000340472ca */ /* 0x000fe200000e0000 */
[----:B------:R-:W-:Y:S01]  /*89b0*/  UISETP.NE.AND UP0, UPT, UR62, URZ, UPT ;  /* 0x000000ff3e00728c */ /* 0x000fe2000bf05270 */
[----:B------:R-:W-:Y:S01]  /*89c0*/  ISETP.NE.AND P0, PT, R56, 0x2, PT ;  /* 0x000000023800780c */ /* 0x000fe20003f05270 */
[----:B------:R-:W-:Y:S01]  /*89d0*/  UIADD3 UR20, UPT, UPT, UR37, UR63, URZ ;  /* 0x0000003f25147290 */ /* 0x000fe2000fffe0ff */
[----:B------:R-:W-:Y:S01]  /*89e0*/  ISETP.NE.AND P1, PT, R22, 0x4, PT ;  /* 0x000000041600780c */ /* 0x000fe20003f25270 */
[----:B------:R-:W-:Y:S01]  /*89f0*/  UIADD3 UR52, UPT, UPT, UR52, 0x4, URZ ;  /* 0x0000000434347890 */ /* 0x000fe2000fffe0ff */
[----:B------:R-:W-:Y:S01]  /*8a00*/  SEL R2, RZ, 0x1, P0 ;  /* 0x00000001ff027807 */ /* 0x000fe20000000000 */
[----:B------:R-:W-:Y:S01]  /*8a10*/  UMOV UR36, UR61 ;  /* 0x0000003d00247c82 */ /* 0x000fe20008000000 */
[----:B--2---:R-:W-:Y:S02]  /*8a20*/  SEL R0, RZ, 0x1, P1 ;  /* 0x00000001ff007807 */ /* 0x004fe40000800000 */
[----:B------:R-:W-:Y:S02]  /*8a30*/  LOP3.LUT R58, R58, R2, RZ, 0x3c, !PT ;  /* 0x000000023a3a7212 */ /* 0x000fe400078e3cff */
[----:B------:R-:W-:Y:S01]  /*8a40*/  LOP3.LUT R59, R59, R0, RZ, 0x3c, !PT ;  /* 0x000000003b3b7212 */ /* 0x000fe200078e3cff */
[----:B------:R-:W-:Y:S01]  /*8a50*/  UIADD3 UR24, UPT, UPT, UR38, UR4, URZ ;  /* 0x0000000426187290 */ /* 0x000fe2000fffe0ff */
[----:B------:R-:W-:Y:S02]  /*8a60*/  SEL R56, R56, RZ, P0 ;  /* 0x000000ff38387207 */ /* 0x000fe40000000000 */
[----:B------:R-:W-:Y:S01]  /*8a70*/  SEL R22, R22, RZ, P1 ;  /* 0x000000ff16167207 */ /* 0x000fe20000800000 */
[----:B------:R-:W-:Y:S08]  /*8a80*/  BRA.U UP0, `(.L_x_142) ;  /* 0xffffffcd00787547 */ /* 0x000ff0000b83ffff */
[----:B------:R-:W2:Y:S01]  /*8a90*/  LDCU.64 UR4, c[0x0][0x888] ;  /* 0x00011100ff0477ac */ /* 0x000ea20008000a00 */
[----:B------:R-:W3:Y:S01]  /*8aa0*/  LDCU.64 UR6, c[0x0][0x890] ;  /* 0x00011200ff0677ac */ /* 0x000ee20008000a00 */
[----:B--2---:R-:W-:Y:S02]  /*8ab0*/  ISETP.NE.U32.AND P2, PT, RZ, UR4, PT ;  /* 0x00000004ff007c0c */ /* 0x004fe4000bf45070 */
[----:B---3--:R-:W-:Y:S02]  /*8ac0*/  ISETP.NE.U32.AND P1, PT, RZ, UR6, PT ;  /* 0x00000006ff007c0c */ /* 0x008fe4000bf25070 */
[----:B------:R-:W-:Y:S02]  /*8ad0*/  ISETP.NE.AND.EX P2, PT, RZ, UR5, PT, P2 ;  /* 0x00000005ff007c0c */ /* 0x000fe4000bf45320 */
[----:B------:R-:W-:-:S13]  /*8ae0*/  ISETP.NE.AND.EX P0, PT, RZ, UR7, PT, P1 ;  /* 0x00000007ff007c0c */ /* 0x000fda000bf05310 */
[----:B------:R-:W-:Y:S05]  /*8af0*/  @P2 BRA P0, `(.L_x_143) ;  /* 0x00000000003c2947 */ /* 0x000fea0000000000 */
[----:B------:R-:W-:-:S13]  /*8b00*/  ISETP.NE.AND.EX P1, PT, RZ, UR7, PT, P1 ;  /* 0x00000007ff007c0c */ /* 0x000fda000bf25310 */
[----:B------:R-:W-:Y:S05]  /*8b10*/  @P1 BRA `(.L_x_144) ;  /* 0x00000000000c1947 */ /* 0x000fea0003800000 */
[----:B------:R-:W-:-:S13]  /*8b20*/  FSETP.NEU.AND P0, PT, R27, RZ, PT ;  /* 0x000000ff1b00720b */ /* 0x000fda0003f0d000 */
[----:B------:R-:W-:Y:S05]  /*8b30*/  @!P0 EXIT ;  /* 0x000000000000894d */ /* 0x000fea0003800000 */
[----:B------:R-:W-:Y:S05]  /*8b40*/  BRA `(.L_x_143) ;  /* 0x0000000000287947 */ /* 0x000fea0003800000 */
.L_x_144:
[----:B------:R-:W-:Y:S01]  /*8b50*/  ISETP.NE.AND P0, PT, R55, RZ, PT ;  /* 0x000000ff3700720c */ /* 0x000fe20003f05270 */
[----:B------:R-:W-:-:S12]  /*8b60*/  BSSY.RECONVERGENT B0, `(.L_x_143) ;  /* 0x0000008000007945 */ /* 0x000fd80003800200 */
[----:B------:R-:W-:Y:S05]  /*8b70*/  @P0 BRA `(.L_x_145) ;  /* 0x0000000000100947 */ /* 0x000fea0003800000 */
[----:B------:R-:W-:-:S04]  /*8b80*/  ISETP.NE.U32.AND P0, PT, RZ, UR4, PT ;  /* 0x00000004ff007c0c */ /* 0x000fc8000bf05070 */
[----:B------:R-:W-:-:S13]  /*8b90*/  ISETP.NE.AND.EX P0, PT, RZ, UR5, PT, P0 ;  /* 0x00000005ff007c0c */ /* 0x000fda000bf05300 */
[----:B------:R-:W-:Y:S05]  /*8ba0*/  @!P0 EXIT ;  /* 0x000000000000894d */ /* 0x000fea0003800000 */
[----:B------:R-:W-:Y:S05]  /*8bb0*/  BRA `(.L_x_146) ;  /* 0x0000000000087947 */ /* 0x000fea0003800000 */
.L_x_145:
[----:B------:R-:W-:-:S13]  /*8bc0*/  FSETP.NEU.AND P0, PT, R27, RZ, PT ;  /* 0x000000ff1b00720b */ /* 0x000fda0003f0d000 */
[----:B------:R-:W-:Y:S05]  /*8bd0*/  @!P0 EXIT ;  /* 0x000000000000894d */ /* 0x000fea0003800000 */
.L_x_146:
[----:B------:R-:W-:Y:S05]  /*8be0*/  BSYNC.RECONVERGENT B0 ;  /* 0x0000000000007941 */ /* 0x000fea0003800200 */
.L_x_143:
[----:B------:R-:W-:Y:S01]  /*8bf0*/  ULEA UR6, UR46, UR43, 0x3 ;  /* 0x0000002b2e067291 */ /* 0x000fe2000f8e18ff */
[----:B------:R-:W-:-:S04]  /*8c00*/  DEPBAR.LE SB0, 0x0 ;  /* 0x000080000000791a */ /* 0x000fc80000000000 */
[----:B------:R-:W-:-:S04]  /*8c10*/  UIADD3 UR6, UPT, UPT, UR6, 0x40, URZ ;  /* 0x0000004006067890 */ /* 0x000fc8000fffe0ff */
[----:B------:R-:W-:-:S09]  /*8c20*/  UPRMT UR6, UR47, 0x654, UR6 ;  /* 0x000006542f067896 */ /* 0x000fd20008000006 */
[----:B------:R-:W-:Y:S01]  /*8c30*/  SYNCS.ARRIVE.TRANS64.RED.A1T0 RZ, [UR6], RZ ;  /* 0x000000ffffff79a7 */ /* 0x000fe20008100406 */
[----:B------:R-:W-:Y:S05]  /*8c40*/  EXIT ;  /* 0x000000000000794d */ /* 0x000fea0003800000 */
.L_x_24:
[----:B--2---:R2:W3:Y:S02]  /*8c50*/  SYNCS.PHASECHK.TRANS64.TRYWAIT P0, [R0+URZ+0xe0], R2 ;  /* 0x0000e002000075a7 */ /* 0x0044e400080011ff */
[----:B---3--:R-:W-:Y:S05]  /*8c60*/  @!P0 NANOSLEEP.SYNCS 0x989680 ;  /* 0x009896800000895d */ /* 0x008fea0003900000 */
[----:B------:R-:W3:Y:S02]  /*8c70*/  @!P0 SYNCS.PHASECHK.TRANS64 P0, [R0+URZ+0xe0], R2 ;  /* 0x0000e002000085a7 */ /* 0x000ee400080010ff */
[----:B---3--:R-:W-:Y:S05]  /*8c80*/  @!P0 BRA `(.L_x_24) ;  /* 0xfffffffc00f08947 */ /* 0x008fea000383ffff */
[----:B------:R-:W-:Y:S05]  /*8c90*/  BRA `(.L_x_147) ;  /* 0xffffff8c00687947 */ /* 0x000fea000383ffff */
.L_x_27:
[----:B-1----:R-:W-:-:S07]  /*8ca0*/  MOV R0, UR33 ;  /* 0x0000002100007c02 */ /* 0x002fce0008000f00 */
.L_x_148:
[----:B-1----:R1:W2:Y:S02]  /*8cb0*/  SYNCS.PHASECHK.TRANS64.TRYWAIT P0, [R0+URZ+0x10], R3 ;  /* 0x00001003000075a7 */ /* 0x0022a400080011ff */
[----:B--2---:R-:W-:Y:S05]  /*8cc0*/  @!P0 NANOSLEEP.SYNCS 0x989680 ;  /* 0x009896800000895d */ /* 0x004fea0003900000 */
[----:B------:R-:W2:Y:S02]  /*8cd0*/  @!P0 SYNCS.PHASECHK.TRANS64 P0, [R0+URZ+0x10], R3 ;  /* 0x00001003000085a7 */ /* 0x000ea400080010ff */
[----:B--2---:R-:W-:Y:S05]  /*8ce0*/  @!P0 BRA `(.L_x_148) ;  /* 0xfffffffc00f08947 */ /* 0x004fea000383ffff */
[----:B------:R-:W-:Y:S05]  /*8cf0*/  BRA `(.L_x_26) ;  /* 0xffffff8c00c07947 */ /* 0x000fea000383ffff */
.L_x_34:
[----:B-1----:R-:W-:-:S07]  /*8d00*/  MOV R0, UR17 ;  /* 0x0000001100007c02 */ /* 0x002fce0008000f00 */
.L_x_149:
[----:B-1----:R1:W2:Y:S02]  /*8d10*/  SYNCS.PHASECHK.TRANS64.TRYWAIT P0, [R0+URZ+0x10], R3 ;  /* 0x00001003000075a7 */ /* 0x0022a400080011ff */
[----:B--2---:R-:W-:Y:S05]  /*8d20*/  @!P0 NANOSLEEP.SYNCS 0x989680 ;  /* 0x009896800000895d */ /* 0x004fea0003900000 */
[----:B------:R-:W2:Y:S02]  /*8d30*/  @!P0 SYNCS.PHASECHK.TRANS64 P0, [R0+URZ+0x10], R3 ;  /* 0x00001003000085a7 */ /* 0x000ea400080010ff */
[----:B--2---:R-:W-:Y:S05]  /*8d40*/  @!P0 BRA `(.L_x_149) ;  /* 0xfffffffc00f08947 */ /* 0x004fea000383ffff */
[----:B------:R-:W-:Y:S05]  /*8d50*/  BRA `(.L_x_33) ;  /* 0xffffff9000807947 */ /* 0x000fea000383ffff */
.L_x_39:
[----:B-1----:R1:W2:Y:S02]  /*8d60*/  SYNCS.PHASECHK.TRANS64.TRYWAIT P0, [R3+URZ+0x70], R0 ;  /* 0x00007000030075a7 */ /* 0x0022a400080011ff */
[----:B--2---:R-:W-:Y:S05]  /*8d70*/  @!P0 NANOSLEEP.SYNCS 0x989680 ;  /* 0x009896800000895d */ /* 0x004fea0003900000 */
[----:B------:R-:W2:Y:S02]  /*8d80*/  @!P0 SYNCS.PHASECHK.TRANS64 P0, [R3+URZ+0x70], R0 ;  /* 0x00007000030085a7 */ /* 0x000ea400080010ff */
[----:B--2---:R-:W-:Y:S05]  /*8d90*/  @!P0 BRA `(.L_x_39) ;  /* 0xfffffffc00f08947 */ /* 0x004fea000383ffff */
[----:B------:R-:W-:Y:S05]  /*8da0*/  BRA `(.L_x_150) ;  /* 0xffffff9400287947 */ /* 0x000fea000383ffff */
.L_x_43:
[----:B------:R-:W-:-:S07]  /*8db0*/  MOV R0, UR4 ;  /* 0x0000000400007c02 */ /* 0x000fce0008000f00 */
.L_x_151:
[----:B-1----:R1:W2:Y:S02]  /*8dc0*/  SYNCS.PHASECHK.TRANS64.TRYWAIT P0, [R0+URZ], R2 ;  /* 0x00000002000075a7 */ /* 0x0022a400080011ff */
[----:B--2---:R-:W-:Y:S05]  /*8dd0*/  @!P0 NANOSLEEP.SYNCS 0x989680 ;  /* 0x009896800000895d */ /* 0x004fea0003900000 */
[----:B------:R-:W2:Y:S02]  /*8de0*/  @!P0 SYNCS.PHASECHK.TRANS64 P0, [R0+URZ], R2 ;  /* 0x00000002000085a7 */ /* 0x000ea400080010ff */
[----:B--2---:R-:W-:Y:S05]  /*8df0*/  @!P0 BRA `(.L_x_151) ;  /* 0xfffffffc00f08947 */ /* 0x004fea000383ffff */
[----:B------:R-:W-:Y:S05]  /*8e00*/  BRA `(.L_x_152) ;  /* 0xffffff9800d07947 */ /* 0x000fea000383ffff */
.L_x_46:
[----:B--2---:R2:W3:Y:S02]  /*8e10*/  SYNCS.PHASECHK.TRANS64.TRYWAIT P0, [R2+URZ+0xd0], R4 ;  /* 0x0000d004020075a7 */ /* 0x0044e400080011ff */
[----:B---3--:R-:W-:Y:S05]  /*8e20*/  @!P0 NANOSLEEP.SYNCS 0x989680 ;  /* 0x009896800000895d */ /* 0x008fea0003900000 */
[----:B------:R-:W3:Y:S02]  /*8e30*/  @!P0 SYNCS.PHASECHK.TRANS64 P0, [R2+URZ+0xd0], R4 ;  /* 0x0000d004020085a7 */ /* 0x000ee400080010ff */
[----:B---3--:R-:W-:Y:S05]  /*8e40*/  @!P0 BRA `(.L_x_46) ;  /* 0xfffffffc00f08947 */ /* 0x008fea000383ffff */
[----:B------:R-:W-:Y:S05]  /*8e50*/  BRA `(.L_x_153) ;  /* 0xffffff9c002c7947 */ /* 0x000fea000383ffff */
.L_x_47:
[----:B------:R-:W-:-:S07]  /*8e60*/  MOV R2, UR4 ;  /* 0x0000000400027c02 */ /* 0x000fce0008000f00 */
.L_x_154:
[----:B--2---:R2:W3:Y:S02]  /*8e70*/  SYNCS.PHASECHK.TRANS64.TRYWAIT P0, [R2+URZ+0x80], R5 ;  /* 0x00008005020075a7 */ /* 0x0044e400080011ff */
[----:B---3--:R-:W-:Y:S05]  /*8e80*/  @!P0 NANOSLEEP.SYNCS 0x989680 ;  /* 0x009896800000895d */ /* 0x008fea0003900000 */
[----:B------:R-:W3:Y:S02]  /*8e90*/  @!P0 SYNCS.PHASECHK.TRANS64 P0, [R2+URZ+0x80], R5 ;  /* 0x00008005020085a7 */ /* 0x000ee400080010ff */
[----:B---3--:R-:W-:Y:S05]  /*8ea0*/  @!P0 BRA `(.L_x_154) ;  /* 0xfffffffc00f08947 */ /* 0x008fea000383ffff */
[----:B------:R-:W-:Y:S05]  /*8eb0*/  BRA `(.L_x_155) ;  /* 0xffffff9c003c7947 */ /* 0x000fea000383ffff */
.L_x_48:
[----:B--2---:R2:W3:Y:S02]  /*8ec0*/  SYNCS.PHASECHK.TRANS64.TRYWAIT P1, [R2+URZ+0x70], R4 ;  /* 0x00007004020075a7 */ /* 0x0044e400080211ff */
[----:B---3--:R-:W-:Y:S05]  /*8ed0*/  @!P1 NANOSLEEP.SYNCS 0x989680 ;  /* 0x009896800000995d */ /* 0x008fea0003900000 */
[----:B------:R-:W3:Y:S02]  /*8ee0*/  @!P1 SYNCS.PHASECHK.TRANS64 P1, [R2+URZ+0x70], R4 ;  /* 0x00007004020095a7 */ /* 0x000ee400080210ff */
[----:B---3--:R-:W-:Y:S05]  /*8ef0*/  @!P1 BRA `(.L_x_48) ;  /* 0xfffffffc00f09947 */ /* 0x008fea000383ffff */
[----:B------:R-:W-:Y:S05]  /*8f00*/  BRA `(.L_x_156) ;  /* 0xffffff9c006c7947 */ /* 0x000fea000383ffff */
.L_x_51:
[----:B------:R-:W-:-:S07]  /*8f10*/  MOV R0, UR4 ;  /* 0x0000000400007c02 */ /* 0x000fce0008000f00 */
.L_x_157:
[----:B--2---:R2:W3:Y:S02]  /*8f20*/  SYNCS.PHASECHK.TRANS64.TRYWAIT P0, [R0+URZ+0x80], R2 ;  /* 0x00008002000075a7 */ /* 0x0044e400080011ff */
[----:B---3--:R-:W-:Y:S05]  /*8f30*/  @!P0 NANOSLEEP.SYNCS 0x989680 ;  /* 0x009896800000895d */ /* 0x008fea0003900000 */
[----:B------:R-:W3:Y:S02]  /*8f40*/  @!P0 SYNCS.PHASECHK.TRANS64 P0, [R0+URZ+0x80], R2 ;  /* 0x00008002000085a7 */ /* 0x000ee400080010ff */
[----:B---3--:R-:W-:Y:S05]  /*8f50*/  @!P0 BRA `(.L_x_157) ;  /* 0xfffffffc00f08947 */ /* 0x008fea000383ffff */
[----:B------:R-:W-:Y:S05]  /*8f60*/  BRA `(.L_x_50) ;  /* 0xffffff9c00c07947 */ /* 0x000fea000383ffff */
.L_x_60:
[----:B--2---:R-:W-:-:S04]  /*8f70*/  MOV R5, UR5 ;  /* 0x0000000500057c02 */ /* 0x004fc80008000f00 */
[----:B------:R2:W3:Y:S03]  /*8f80*/  SYNCS.PHASECHK.TRANS64.TRYWAIT P0, [R5+URZ+0x8], R6 ;  /* 0x00000806050075a7 */ /* 0x0004e600080011ff */
[----:B---3--:R-:W-:Y:S05]  /*8f90*/  @!P0 NANOSLEEP.SYNCS 0x989680 ;  /* 0x009896800000895d */ /* 0x008fea0003900000 */
[----:B------:R-:W3:Y:S02]  /*8fa0*/  @!P0 SYNCS.PHASECHK.TRANS64 P0, [R5+URZ+0x8], R6 ;  /* 0x00000806050085a7 */ /* 0x000ee400080010ff */
[----:B---3--:R-:W-:Y:S05]  /*8fb0*/  @!P0 BRA `(.L_x_60) ;  /* 0xfffffffc00ec8947 */ /* 0x008fea000383ffff */
[----:B------:R-:W-:Y:S05]  /*8fc0*/  BRA `(.L_x_59) ;  /* 0xffffffa000747947 */ /* 0x000fea000383ffff */
.L_x_62:
[----:B------:R-:W-:Y:S01]  /*8fd0*/  BSSY B0, `(.L_x_158) ;  /* 0x0000006000007945 */ /* 0x000fe20003800000 */
[----:B------:R-:W-:-:S07]  /*8fe0*/  MOV R15, 0xffffffff ;  /* 0xffffffff000f7802 */ /* 0x000fce0000000f00 */
[----:B-12--5:R-:W-:Y:S05]  /*8ff0*/  WARPSYNC.COLLECTIVE R15, `(.L_x_159) ;  /* 0x000000000f0c7348 */ /* 0x026fea0003c00000 */
[----:B------:R-:W-:Y:S02]  /*9000*/  ELECT P6, UR79, PT ;  /* 0x00000000004f782f */ /* 0x000fe400038c0000 */
[----:B------:R-:W-:Y:S01]  /*9010*/  MOV R14, UR79 ;  /* 0x0000004f000e7c02 */ /* 0x000fe20008000f00 */
[----:B-12--5:R-:W-:Y:S10]  /*9020*/  ENDCOLLECTIVE ;  /* 0x000000000000791b */ /* 0x026ff40003800000 */
.L_x_159:
[----:B------:R-:W-:Y:S05]  /*9030*/  BSYNC B0 ;  /* 0x0000000000007941 */ /* 0x000fea0003800000 */
.L_x_158:
[----:B------:R-:W-:Y:S05]  /*9040*/  BRA `(.L_x_160) ;  /* 0xffffffa000a47947 */ /* 0x000fea000383ffff */
.L_x_64:
[----:B--2---:R-:W-:-:S04]  /*9050*/  MOV R0, UR5 ;  /* 0x0000000500007c02 */ /* 0x004fc80008000f00 */
[----:B------:R2:W3:Y:S03]  /*9060*/  SYNCS.PHASECHK.TRANS64.TRYWAIT P0, [R0+URZ+0x8], R4 ;  /* 0x00000804000075a7 */ /* 0x0004e600080011ff */
[----:B---3--:R-:W-:Y:S05]  /*9070*/  @!P0 NANOSLEEP.SYNCS 0x989680 ;  /* 0x009896800000895d */ /* 0x008fea0003900000 */
[----:B------:R-:W3:Y:S02]  /*9080*/  @!P0 SYNCS.PHASECHK.TRANS64 P0, [R0+URZ+0x8], R4 ;  /* 0x00000804000085a7 */ /* 0x000ee400080010ff */
[----:B---3--:R-:W-:Y:S05]  /*9090*/  @!P0 BRA `(.L_x_64) ;  /* 0xfffffffc00ec8947 */ /* 0x008fea000383ffff */
[----:B------:R-:W-:Y:S05]  /*90a0*/  BRA `(.L_x_63) ;  /* 0xffffffa000a87947 */ /* 0x000fea000383ffff */
.L_x_65:
[----:B-1----:R1:W2:Y:S02]  /*90b0*/  SYNCS.PHASECHK.TRANS64.TRYWAIT P0, [R0+URZ+0x70], R4 ;  /* 0x00007004000075a7 */ /* 0x0022a400080011ff */
[----:B--2---:R-:W-:Y:S05]  /*90c0*/  @!P0 NANOSLEEP.SYNCS 0x989680 ;  /* 0x009896800000895d */ /* 0x004fea0003900000 */
[----:B------:R-:W2:Y:S02]  /*90d0*/  @!P0 SYNCS.PHASECHK.TRANS64 P0, [R0+URZ+0x70], R4 ;  /* 0x00007004000085a7 */ /* 0x000ea400080010ff */
[----:B--2---:R-:W-:Y:S05]  /*90e0*/  @!P0 BRA `(.L_x_65) ;  /* 0xfffffffc00f08947 */ /* 0x004fea000383ffff */
[----:B------:R-:W-:Y:S05]  /*90f0*/  BRA `(.L_x_161) ;  /* 0xffffffa400907947 */ /* 0x000fea000383ffff */
.L_x_67:
[----:B------:R-:W-:-:S07]  /*9100*/  MOV R0, UR31 ;  /* 0x0000001f00007c02 */ /* 0x000fce0008000f00 */
.L_x_162:
[----:B-1----:R1:W2:Y:S02]  /*9110*/  SYNCS.PHASECHK.TRANS64.TRYWAIT P0, [R0+URZ+0xb0], R4 ;  /* 0x0000b004000075a7 */ /* 0x0022a400080011ff */
[----:B--2---:R-:W-:Y:S05]  /*9120*/  @!P0 NANOSLEEP.SYNCS 0x989680 ;  /* 0x009896800000895d */ /* 0x004fea0003900000 */
[----:B------:R-:W2:Y:S02]  /*9130*/  @!P0 SYNCS.PHASECHK.TRANS64 P0, [R0+URZ+0xb0], R4 ;  /* 0x0000b004000085a7 */ /* 0x000ea400080010ff */
[----:B--2---:R-:W-:Y:S05]  /*9140*/  @!P0 BRA `(.L_x_162) ;  /* 0xfffffffc00f08947 */ /* 0x004fea000383ffff */
[----:B------:R-:W-:Y:S05]  /*9150*/  BRA `(.L_x_163) ;  /* 0xffffffa400dc7947 */ /* 0x000fea000383ffff */
.L_x_70:
[----:B------:R-:W-:Y:S07]  /*9160*/  MOV R0, UR5 ;  /* 0x0000000500007c02 */ /* 0x000fee0008000f00 */
.L_x_164:
[----:B-1----:R1:W2:Y:S02]  /*9170*/  SYNCS.PHASECHK.TRANS64.TRYWAIT P0, [R0+URZ], R4 ;  /* 0x00000004000075a7 */ /* 0x0022a400080011ff */
[----:B--2---:R-:W-:Y:S05]  /*9180*/  @!P0 NANOSLEEP.SYNCS 0x989680 ;  /* 0x009896800000895d */ /* 0x004fea0003900000 */
[----:B------:R-:W2:Y:S02]  /*9190*/  @!P0 SYNCS.PHASECHK.TRANS64 P0, [R0+URZ], R4 ;  /* 0x00000004000085a7 */ /* 0x000ea400080010ff */
[----:B--2---:R-:W-:Y:S05]  /*91a0*/  @!P0 BRA `(.L_x_164) ;  /* 0xfffffffc00f08947 */ /* 0x004fea000383ffff */
[----:B------:R-:W-:Y:S05]  /*91b0*/  BRA `(.L_x_69) ;  /* 0xffffffa400f07947 */ /* 0x000fea000383ffff */
.L_x_74:
[----:B-1----:R-:W-:-:S07]  /*91c0*/  MOV R0, UR4 ;  /* 0x0000000400007c02 */ /* 0x002fce0008000f00 */
.L_x_165:
[----:B-1----:R1:W2:Y:S02]  /*91d0*/  SYNCS.PHASECHK.TRANS64.TRYWAIT P0, [R0+URZ], R2 ;  /* 0x00000002000075a7 */ /* 0x0022a400080011ff */
[----:B--2---:R-:W-:Y:S05]  /*91e0*/  @!P0 NANOSLEEP.SYNCS 0x989680 ;  /* 0x009896800000895d */ /* 0x004fea0003900000 */
[----:B------:R-:W2:Y:S02]  /*91f0*/  @!P0 SYNCS.PHASECHK.TRANS64 P0, [R0+URZ], R2 ;  /* 0x00000002000085a7 */ /* 0x000ea400080010ff */
[----:B--2---:R-:W-:Y:S05]  /*9200*/  @!P0 BRA `(.L_x_165) ;  /* 0xfffffffc00f08947 */ /* 0x004fea000383ffff */
[----:B------:R-:W-:Y:S05]  /*9210*/  BRA `(.L_x_166) ;  /* 0xffffffa800e47947 */ /* 0x000fea000383ffff */
.L_x_75:
[----:B------:R-:W-:-:S07]  /*9220*/  MOV R0, UR5 ;  /* 0x0000000500007c02 */ /* 0x000fce0008000f00 */
.L_x_167:
[----:B-1----:R1:W2:Y:S02]  /*9230*/  SYNCS.PHASECHK.TRANS64.TRYWAIT P0, [R0+URZ], R3 ;  /* 0x00000003000075a7 */ /* 0x0022a400080011ff */
[----:B--2---:R-:W-:Y:S05]  /*9240*/  @!P0 NANOSLEEP.SYNCS 0x989680 ;  /* 0x009896800000895d */ /* 0x004fea0003900000 */
[----:B------:R-:W2:Y:S02]  /*9250*/  @!P0 SYNCS.PHASECHK.TRANS64 P0, [R0+URZ], R3 ;  /* 0x00000003000085a7 */ /* 0x000ea400080010ff */
[----:B--2---:R-:W-:Y:S05]  /*9260*/  @!P0 BRA `(.L_x_167) ;  /* 0xfffffffc00f08947 */ /* 0x004fea000383ffff */
[----:B------:R-:W-:Y:S05]  /*9270*/  BRA `(.L_x_168) ;  /* 0xffffffa800f07947 */ /* 0x000fea000383ffff */
.L_x_76:
[----:B------:R-:W-:-:S07]  /*9280*/  MOV R0, UR5 ;  /* 0x0000000500007c02 */ /* 0x000fce0008000f00 */
.L_x_169:
[----:B-1----:R1:W2:Y:S02]  /*9290*/  SYNCS.PHASECHK.TRANS64.TRYWAIT P0, [R0+URZ], R3 ;  /* 0x00000003000075a7 */ /* 0x0022a400080011ff */
[----:B--2---:R-:W-:Y:S05]  /*92a0*/  @!P0 NANOSLEEP.SYNCS 0x989680 ;  /* 0x009896800000895d */ /* 0x004fea0003900000 */
[----:B------:R-:W2:Y:S02]  /*92b0*/  @!P0 SYNCS.PHASECHK.TRANS64 P0, [R0+URZ], R3 ;  /* 0x00000003000085a7 */ /* 0x000ea400080010ff */
[----:B--2---:R-:W-:Y:S05]  /*92c0*/  @!P0 BRA `(.L_x_169) ;  /* 0xfffffffc00f08947 */ /* 0x004fea000383ffff */
[----:B------:R-:W-:Y:S05]  /*92d0*/  BRA `(.L_x_170) ;  /* 0xffffffa800fc7947 */ /* 0x000fea000383ffff */
.L_x_79:
[----:B------:R-:W-:-:S07]  /*92e0*/  MOV R0, UR26 ;  /* 0x0000001a00007c02 */ /* 0x000fce0008000f00 */
.L_x_171:
[----:B-1----:R1:W2:Y:S02]  /*92f0*/  SYNCS.PHASECHK.TRANS64.TRYWAIT P1, [R0+URZ+0xf0], R2 ;  /* 0x0000f002000075a7 */ /* 0x0022a400080211ff */
[----:B--2---:R-:W-:Y:S05]  /*9300*/  @!P1 NANOSLEEP.SYNCS 0x989680 ;  /* 0x009896800000995d */ /* 0x004fea0003900000 */
[----:B------:R-:W2:Y:S02]  /*9310*/  @!P1 SYNCS.PHASECHK.TRANS64 P1, [R0+URZ+0xf0], R2 ;  /* 0x0000f002000095a7 */ /* 0x000ea400080210ff */
[----:B--2---:R-:W-:Y:S05]  /*9320*/  @!P1 BRA `(.L_x_171) ;  /* 0xfffffffc00f09947 */ /* 0x004fea000383ffff */
[----:B------:R-:W-:Y:S05]  /*9330*/  BRA `(.L_x_172) ;  /* 0xffffffac00487947 */ /* 0x000fea000383ffff */
.L_x_84:
[----:B---3--:R3:W4:Y:S02]  /*9340*/  SYNCS.PHASECHK.TRANS64.TRYWAIT P0, [R12+URZ+0x70], R0 ;  /* 0x000070000c0075a7 */ /* 0x00872400080011ff */
[----:B----4-:R-:W-:Y:S05]  /*9350*/  @!P0 NANOSLEEP.SYNCS 0x989680 ;  /* 0x009896800000895d */ /* 0x010fea0003900000 */
[----:B------:R-:W4:Y:S02]  /*9360*/  @!P0 SYNCS.PHASECHK.TRANS64 P0, [R12+URZ+0x70], R0 ;  /* 0x000070000c0085a7 */ /* 0x000f2400080010ff */
[----:B----4-:R-:W-:Y:S05]  /*9370*/  @!P0 BRA `(.L_x_84) ;  /* 0xfffffffc00f08947 */ /* 0x010fea000383ffff */
[----:B------:R-:W-:Y:S05]  /*9380*/  BRA `(.L_x_173) ;  /* 0xffffffb000707947 */ /* 0x000fea000383ffff */
.L_x_87:
[----:B-1----:R-:W-:Y:S07]  /*9390*/  MOV R0, UR21 ;  /* 0x0000001500007c02 */ /* 0x002fee0008000f00 */
.L_x_174:
[----:B-1----:R1:W3:Y:S02]  /*93a0*/  SYNCS.PHASECHK.TRANS64.TRYWAIT P2, [R0+URZ+0x68], R6 ;  /* 0x00006806000075a7 */ /* 0x0022e400080411ff */
[----:B---3--:R-:W-:Y:S05]  /*93b0*/  @!P2 NANOSLEEP.SYNCS 0x989680 ;  /* 0x009896800000a95d */ /* 0x008fea0003900000 */
[----:B------:R-:W3:Y:S02]  /*93c0*/  @!P2 SYNCS.PHASECHK.TRANS64 P2, [R0+URZ+0x68], R6 ;  /* 0x000068060000a5a7 */ /* 0x000ee400080410ff */
[----:B---3--:R-:W-:Y:S05]  /*93d0*/  @!P2 BRA `(.L_x_174) ;  /* 0xfffffffc00f0a947 */ /* 0x008fea000383ffff */
[----:B------:R-:W-:Y:S05]  /*93e0*/  BRA `(.L_x_86) ;  /* 0xffffffb400d87947 */ /* 0x000fea000383ffff */
.L_x_90:
[----:B------:R-:W-:Y:S07]  /*93f0*/  MOV R0, UR21 ;  /* 0x0000001500007c02 */ /* 0x000fee0008000f00 */
.L_x_175:
[----:B-1----:R1:W3:Y:S02]  /*9400*/  SYNCS.PHASECHK.TRANS64.TRYWAIT P0, [R0+URZ+0x40], R9 ;  /* 0x00004009000075a7 */ /* 0x0022e400080011ff */
[----:B---3--:R-:W-:Y:S05]  /*9410*/  @!P0 NANOSLEEP.SYNCS 0x989680 ;  /* 0x009896800000895d */ /* 0x008fea0003900000 */
[----:B------:R-:W3:Y:S02]  /*9420*/  @!P0 SYNCS.PHASECHK.TRANS64 P0, [R0+URZ+0x40], R9 ;  /* 0x00004009000085a7 */ /* 0x000ee400080010ff */
[----:B---3--:R-:W-:Y:S05]  /*9430*/  @!P0 BRA `(.L_x_175) ;  /* 0xfffffffc00f08947 */ /* 0x008fea000383ffff */
[----:B------:R-:W-:Y:S05]  /*9440*/  BRA `(.L_x_176) ;  /* 0xffffffb800347947 */ /* 0x000fea000383ffff */
.L_x_91:
[----:B------:R-:W-:Y:S07]  /*9450*/  MOV R0, UR21 ;  /* 0x0000001500007c02 */ /* 0x000fee0008000f00 */
.L_x_177:
[----:B-1----:R1:W3:Y:S02]  /*9460*/  SYNCS.PHASECHK.TRANS64.TRYWAIT P0, [R0+URZ+0x48], R9 ;  /* 0x00004809000075a7 */ /* 0x0022e400080011ff */
[----:B---3--:R-:W-:Y:S05]  /*9470*/  @!P0 NANOSLEEP.SYNCS 0x989680 ;  /* 0x009896800000895d */ /* 0x008fea0003900000 */
[----:B------:R-:W3:Y:S02]  /*9480*/  @!P0 SYNCS.PHASECHK.TRANS64 P0, [R0+URZ+0x48], R9 ;  /* 0x00004809000085a7 */ /* 0x000ee400080010ff */
[----:B---3--:R-:W-:Y:S05]  /*9490*/  @!P0 BRA `(.L_x_177) ;  /* 0xfffffffc00f08947 */ /* 0x008fea000383ffff */
[----:B------:R-:W-:Y:S05]  /*94a0*/  BRA `(.L_x_178) ;  /* 0xffffffb800907947 */ /* 0x000fea000383ffff */
.L_x_92:
[----:B------:R-:W-:Y:S07]  /*94b0*/  MOV R0, UR21 ;  /* 0x0000001500007c02 */ /* 0x000fee0008000f00 */
.L_x_179:
[----:B-1----:R1:W3:Y:S02]  /*94c0*/  SYNCS.PHASECHK.TRANS64.TRYWAIT P0, [R0+URZ+0x50], R9 ;  /* 0x00005009000075a7 */ /* 0x0022e400080011ff */
[----:B---3--:R-:W-:Y:S05]  /*94d0*/  @!P0 NANOSLEEP.SYNCS 0x989680 ;  /* 0x009896800000895d */ /* 0x008fea0003900000 */
[----:B------:R-:W3:Y:S02]  /*94e0*/  @!P0 SYNCS.PHASECHK.TRANS64 P0, [R0+URZ+0x50], R9 ;  /* 0x00005009000085a7 */ /* 0x000ee400080010ff */
[----:B---3--:R-:W-:Y:S05]  /*94f0*/  @!P0 BRA `(.L_x_179) ;  /* 0xfffffffc00f08947 */ /* 0x008fea000383ffff */
[----:B------:R-:W-:Y:S05]  /*9500*/  BRA `(.L_x_180) ;  /* 0xffffffb800ec7947 */ /* 0x000fea000383ffff */
.L_x_93:
[----:B------:R-:W-:Y:S07]  /*9510*/  MOV R0, UR21 ;  /* 0x0000001500007c02 */ /* 0x000fee0008000f00 */
.L_x_181:
[----:B-1----:R1:W3:Y:S02]  /*9520*/  SYNCS.PHASECHK.TRANS64.TRYWAIT P0, [R0+URZ+0x58], R9 ;  /* 0x00005809000075a7 */ /* 0x0022e400080011ff */
[----:B---3--:R-:W-:Y:S05]  /*9530*/  @!P0 NANOSLEEP.SYNCS 0x989680 ;  /* 0x009896800000895d */ /* 0x008fea0003900000 */
[----:B------:R-:W3:Y:S02]  /*9540*/  @!P0 SYNCS.PHASECHK.TRANS64 P0, [R0+URZ+0x58], R9 ;  /* 0x00005809000085a7 */ /* 0x000ee400080010ff */
[----:B---3--:R-:W-:Y:S05]  /*9550*/  @!P0 BRA `(.L_x_181) ;  /* 0xfffffffc00f08947 */ /* 0x008fea000383ffff */
[----:B------:R-:W-:Y:S05]  /*9560*/  BRA `(.L_x_182) ;  /* 0xffffffbc00487947 */ /* 0x000fea000383ffff */
.L_x_95:
[----:B------:R-:W-:-:S07]  /*9570*/  MOV R0, UR21 ;  /* 0x0000001500007c02 */ /* 0x000fce0008000f00 */
.L_x_183:
[----:B-1----:R1:W4:Y:S02]  /*9580*/  SYNCS.PHASECHK.TRANS64.TRYWAIT P0, [R0+URZ+0x40], R2 ;  /* 0x00004002000075a7 */ /* 0x00232400080011ff */
[----:B----4-:R-:W-:Y:S05]  /*9590*/  @!P0 NANOSLEEP.SYNCS 0x989680 ;  /* 0x009896800000895d */ /* 0x010fea0003900000 */
[----:B------:R-:W4:Y:S02]  /*95a0*/  @!P0 SYNCS.PHASECHK.TRANS64 P0, [R0+URZ+0x40], R2 ;  /* 0x00004002000085a7 */ /* 0x000f2400080010ff */
[----:B----4-:R-:W-:Y:S05]  /*95b0*/  @!P0 BRA `(.L_x_183) ;  /* 0xfffffffc00f08947 */ /* 0x010fea000383ffff */
[----:B------:R-:W-:Y:S05]  /*95c0*/  BRA `(.L_x_184) ;  /* 0xffffffbc00d47947 */ /* 0x000fea000383ffff */
.L_x_96:
[----:B-1----:R-:W-:-:S07]  /*95d0*/  MOV R0, UR21 ;  /* 0x0000001500007c02 */ /* 0x002fce0008000f00 */
.L_x_185:
[----:B-1----:R1:W4:Y:S02]  /*95e0*/  SYNCS.PHASECHK.TRANS64.TRYWAIT P0, [R0+URZ+0x48], R2 ;  /* 0x00004802000075a7 */ /* 0x00232400080011ff */
[----:B----4-:R-:W-:Y:S05]  /*95f0*/  @!P0 NANOSLEEP.SYNCS 0x989680 ;  /* 0x009896800000895d */ /* 0x010fea0003900000 */
[----:B------:R-:W4:Y:S02]  /*9600*/  @!P0 SYNCS.PHASECHK.TRANS64 P0, [R0+URZ+0x48], R2 ;  /* 0x00004802000085a7 */ /* 0x000f2400080010ff */
[----:B----4-:R-:W-:Y:S05]  /*9610*/  @!P0 BRA `(.L_x_185) ;  /* 0xfffffffc00f08947 */ /* 0x010fea000383ffff */
[----:B------:R-:W-:Y:S05]  /*9620*/  BRA `(.L_x_186) ;  /* 0xffffffbc00c47947 */ /* 0x000fea000383ffff */
.L_x_97:
[----:B-1----:R-:W-:-:S07]  /*9630*/  MOV R0, UR21 ;  /* 0x0000001500007c02 */ /* 0x002fce0008000f00 */
.L_x_187:
[----:B-1----:R1:W4:Y:S02]  /*9640*/  SYNCS.PHASECHK.TRANS64.TRYWAIT P0, [R0+URZ+0x50], R2 ;  /* 0x00005002000075a7 */ /* 0x00232400080011ff */
[----:B----4-:R-:W-:Y:S05]  /*9650*/  @!P0 NANOSLEEP.SYNCS 0x989680 ;  /* 0x009896800000895d */ /* 0x010fea0003900000 */
[----:B------:R-:W4:Y:S02]  /*9660*/  @!P0 SYNCS.PHASECHK.TRANS64 P0, [R0+URZ+0x50], R2 ;  /* 0x00005002000085a7 */ /* 0x000f2400080010ff */
[----:B----4-:R-:W-:Y:S05]  /*9670*/  @!P0 BRA `(.L_x_187) ;  /* 0xfffffffc00f08947 */ /* 0x010fea000383ffff */
[----:B------:R-:W-:Y:S05]  /*9680*/  BRA `(.L_x_188) ;  /* 0xffffffbc00b47947 */ /* 0x000fea000383ffff */
.L_x_99:
[----:B--2---:R2:W3:Y:S02]  /*9690*/  SYNCS.PHASECHK.TRANS64.TRYWAIT P0, [R3+URZ+0x70], R0 ;  /* 0x00007000030075a7 */ /* 0x0044e400080011ff */
[----:B---3--:R-:W-:Y:S05]  /*96a0*/  @!P0 NANOSLEEP.SYNCS 0x989680 ;  /* 0x009896800000895d */ /* 0x008fea0003900000 */
[----:B------:R-:W3:Y:S02]  /*96b0*/  @!P0 SYNCS.PHASECHK.TRANS64 P0, [R3+URZ+0x70], R0 ;  /* 0x00007000030085a7 */ /* 0x000ee400080010ff */
[----:B---3--:R-:W-:Y:S05]  /*96c0*/  @!P0 BRA `(.L_x_99) ;  /* 0xfffffffc00f08947 */ /* 0x008fea000383ffff */
[----:B------:R-:W-:Y:S05]  /*96d0*/  BRA `(.L_x_189) ;  /* 0xffffffc000787947 */ /* 0x000fea000383ffff */
.L_x_110:
[----:B-1----:R-:W-:Y:S04]  /*96e0*/  MOV R2, UR43 ;  /* 0x0000002b00027c02 */ /* 0x002fe80008000f00 */
[----:B------:R1:W2:Y:S03]  /*96f0*/  SYNCS.PHASECHK.TRANS64.TRYWAIT P0, [R2+URZ+0x20], R3 ;  /* 0x00002003020075a7 */ /* 0x0002a600080011ff */
[----:B--2---:R-:W-:Y:S05]  /*9700*/  @!P0 NANOSLEEP.SYNCS 0x989680 ;  /* 0x009896800000895d */ /* 0x004fea0003900000 */
[----:B------:R-:W2:Y:S02]  /*9710*/  @!P0 SYNCS.PHASECHK.TRANS64 P0, [R2+URZ+0x20], R3 ;  /* 0x00002003020085a7 */ /* 0x000ea400080010ff */
[----:B--2---:R-:W-:Y:S05]  /*9720*/  @!P0 BRA `(.L_x_110) ;  /* 0xfffffffc00ec8947 */ /* 0x004fea000383ffff */
[----:B------:R-:W-:Y:S05]  /*9730*/  BRA `(.L_x_109) ;  /* 0xffffffcc00c87947 */ /* 0x000fea000383ffff */
.L_x_112:
[----:B-1----:R1:W3:Y:S02]  /*9740*/  SYNCS.PHASECHK.TRANS64.TRYWAIT P1, [R54+URZ+0x90], R0 ;  /* 0x00009000360075a7 */ /* 0x0022e400080211ff */
[----:B---3--:R-:W-:Y:S05]  /*9750*/  @!P1 NANOSLEEP.SYNCS 0x989680 ;  /* 0x009896800000995d */ /* 0x008fea0003900000 */
[----:B------:R-:W3:Y:S02]  /*9760*/  @!P1 SYNCS.PHASECHK.TRANS64 P1, [R54+URZ+0x90], R0 ;  /* 0x00009000360095a7 */ /* 0x000ee400080210ff */
[----:B---3--:R-:W-:Y:S05]  /*9770*/  @!P1 BRA `(.L_x_112) ;  /* 0xfffffffc00f09947 */ /* 0x008fea000383ffff */
[----:B------:R-:W-:Y:S05]  /*9780*/  BRA `(.L_x_111) ;  /* 0xffffffcc00e87947 */ /* 0x000fea000383ffff */
.L_x_121:
[----:B--2---:R2:W3:Y:S02]  /*9790*/  SYNCS.PHASECHK.TRANS64.TRYWAIT P0, [R2+URZ+0x20], R0 ;  /* 0x00002000020075a7 */ /* 0x0044e400080011ff */
[----:B---3--:R-:W-:Y:S05]  /*97a0*/  @!P0 NANOSLEEP.SYNCS 0x989680 ;  /* 0x009896800000895d */ /* 0x008fea0003900000 */
[----:B------:R-:W3:Y:S02]  /*97b0*/  @!P0 SYNCS.PHASECHK.TRANS64 P0, [R2+URZ+0x20], R0 ;  /* 0x00002000020085a7 */ /* 0x000ee400080010ff */
[----:B---3--:R-:W-:Y:S05]  /*97c0*/  @!P0 BRA `(.L_x_121) ;  /* 0xfffffffc00f08947 */ /* 0x008fea000383ffff */
[----:B------:R-:W-:Y:S05]  /*97d0*/  BRA `(.L_x_120) ;  /* 0xffffffd400f87947 */ /* 0x000fea000383ffff */
.L_x_129:
[----:B--2---:R2:W3:Y:S02]  /*97e0*/  SYNCS.PHASECHK.TRANS64.TRYWAIT P0, [R2+URZ+0x20], R4 ;  /* 0x00002004020075a7 */ /* 0x0044e400080011ff */
[----:B---3--:R-:W-:Y:S05]  /*97f0*/  @!P0 NANOSLEEP.SYNCS 0x989680 ;  /* 0x009896800000895d */ /* 0x008fea0003900000 */
[----:B------:R-:W3:Y:S02]  /*9800*/  @!P0 SYNCS.PHASECHK.TRANS64 P0, [R2+URZ+0x20], R4 ;  /* 0x00002004020085a7 */ /* 0x000ee400080010ff */
[----:B---3--:R-:W-:Y:S05]  /*9810*/  @!P0 BRA `(.L_x_129) ;  /* 0xfffffffc00f08947 */ /* 0x008fea000383ffff */
[----:B------:R-:W-:Y:S05]  /*9820*/  BRA `(.L_x_128) ;  /* 0xffffffe000187947 */ /* 0x000fea000383ffff */
.L_x_137:
[----:B--2---:R2:W3:Y:S02]  /*9830*/  SYNCS.PHASECHK.TRANS64.TRYWAIT P0, [R3+URZ+0x20], R0 ;  /* 0x00002000030075a7 */ /* 0x0044e400080011ff */
[----:B---3--:R-:W-:Y:S05]  /*9840*/  @!P0 NANOSLEEP.SYNCS 0x989680 ;  /* 0x009896800000895d */ /* 0x008fea0003900000 */
[----:B------:R-:W3:Y:S02]  /*9850*/  @!P0 SYNCS.PHASECHK.TRANS64 P0, [R3+URZ+0x20], R0 ;  /* 0x00002000030085a7 */ /* 0x000ee400080010ff */
[----:B---3--:R-:W-:Y:S05]  /*9860*/  @!P0 BRA `(.L_x_137) ;  /* 0xfffffffc00f08947 */ /* 0x008fea000383ffff */
[----:B------:R-:W-:Y:S05]  /*9870*/  BRA `(.L_x_136) ;  /* 0xffffffe800387947 */ /* 0x000fea000383ffff */
        .weak           $__internal_0_$__cuda_sm10x_tcgen05_guardrail_trap_col_being_dealloced_not_returned_by_alloc
        .type           $__internal_0_$__cuda_sm10x_tcgen05_guardrail_trap_col_being_dealloced_not_returned_by_alloc,@function
        .size           $__internal_0_$__cuda_sm10x_tcgen05_guardrail_trap_col_being_dealloced_not_returned_by_alloc,($__internal_1_$__cuda_sm10x_tcgen05_guardrail_trap_phase_invalid_during_alloc - $__internal_0_$__cuda_sm10x_tcgen05_guardrail_trap_col_being_dealloced_not_returned_by_alloc)
$__internal_0_$__cuda_sm10x_tcgen05_guardrail_trap_col_being_dealloced_not_returned_by_alloc:
[----:B------:R-:W-:Y:S05]  /*9880*/  BPT.TRAP 0x1 ;  /* 0x000000040000795c */ /* 0x000fea0000300000 */
[----:B------:R-:W-:-:S04]  /*9890*/  HFMA2 R3, -RZ, RZ, 0, 0 ;  /* 0x00000000ff037431 */ /* 0x000fc800000001ff */
[----:B------:R-:W-:Y:S05]  /*98a0*/  RET.REL.NODEC R2 `(_ZN7cutlass13device_kernelINS_4gemm6kernel13GemmUniversalIN4cute5tupleIJiiiiEEENS1_10collective13CollectiveMmaINS1_35MainloopSm100TmaUmmaWarpSpecializedILi2ELi2ELi4ENS5_IJNS4_1CILi2EEENSA_ILi4EEENSA_ILi1EEEEEEEENS5_IJNSA_ILi128EEESG_NSA_ILi64EEEEEENS_6half_tENS5_IJlSD_lEEESJ_NS5_IJSD_llEEENS4_8TiledMMAINS4_8MMA_AtomIJNS4_26SM100_MMA_F16BF16_2x1SM_SSISJ_SJ_fLi128ELi128ELNS4_4UMMA5MajorE0ELSQ_1ELNSP_7ScaleInE0ELSR_0EEEEEENS4_6LayoutINS5_IJSD_SD_SD_EEENS5_IJNSA_ILi0EEESW_SW_EEEEENS5_IJNS4_10UnderscoreESZ_SZ_EEEEENS4_28SM100_TMA_2SM_LOAD_MULTICASTENS4_14ComposedLayoutINS4_7SwizzleILi3ELi4ELi3EEENS4_18smem_ptr_flag_bitsILi16EEENSU_INS5_IJNSA_ILi8EEESH_EEENS5_IJSH_SD_EEEEEEEvNS4_8identityENS4_18SM100_TMA_2SM_LOADENS13_IS15_S17_NSU_INS5_IJSH_S18_EEENS5_IJSD_SH_EEEEEEEvS1D_EENS_8epilogue10collective18CollectiveEpilogueINS1K_23Sm100TmaWarpSpecializedILi4ELi2ELi16ELb1ELb0EEEJNS5_IJSH_SG_SH_EEENS5_IJNSU_ISH_SD_EENSU_INS5_IJNSA_ILi16EEESB_EEES1G_EEEEESJ_SK_SJ_SK_NS1K_6fusion15FusionCallbacksIS1O_NS1V_17LinearCombinationISJ_fSJ_fLNS_15FloatRoundStyleE2EEES1P_S1U_JEEENS4_5SM1004TMEM4LOAD26SM100_TMEM_LOAD_32dp32b16xENS4_13SM90_TMA_LOADENS13_INS14_ILi1ELi4ELi3EEES17_NSU_INS5_IJS18_S1R_EEENS5_IJS1R_SD_EEEEEEENS4_39AutoVectorizingCopyWithAssumedAlignmentILi128EEENS4_14SM90_TMA_STOREES2A_S2C_S2C_EEEvvEEEEvNT_6ParamsE) ;  /* 0xffffff6402d47950 */ /* 0x000fea0003c3ffff */
        .weak           $__internal_1_$__cuda_sm10x_tcgen05_guardrail_trap_phase_invalid_during_alloc
        .type           $__internal_1_$__cuda_sm10x_tcgen05_guardrail_trap_phase_invalid_during_alloc,@function
        .size           $__internal_1_$__cuda_sm10x_tcgen05_guardrail_trap_phase_invalid_during_alloc,($__internal_2_$__cuda_sm10x_tcgen05_guardrail_trap_unallocated_columns_being_dealloced - $__internal_1_$__cuda_sm10x_tcgen05_guardrail_trap_phase_invalid_during_alloc)
$__internal_1_$__cuda_sm10x_tcgen05_guardrail_trap_phase_invalid_during_alloc:
[----:B------:R-:W-:Y:S05]  /*98b0*/  BPT.TRAP 0x1 ;  /* 0x000000040000795c */ /* 0x000fea0000300000 */
[----:B------:R-:W-:-:S04]  /*98c0*/  MOV R5, 0x0 ;  /* 0x0000000000057802 */ /* 0x000fc80000000f00 */
[----:B------:R-:W-:Y:S05]  /*98d0*/  RET.REL.NODEC R4 `(_ZN7cutlass13device_kernelINS_4gemm6kernel13GemmUniversalIN4cute5tupleIJiiiiEEENS1_10collective13CollectiveMmaINS1_35MainloopSm100TmaUmmaWarpSpecializedILi2ELi2ELi4ENS5_IJNS4_1CILi2EEENSA_ILi4EEENSA_ILi1EEEEEEEENS5_IJNSA_ILi128EEESG_NSA_ILi64EEEEEENS_6half_tENS5_IJlSD_lEEESJ_NS5_IJSD_llEEENS4_8TiledMMAINS4_8MMA_AtomIJNS4_26SM100_MMA_F16BF16_2x1SM_SSISJ_SJ_fLi128ELi128ELNS4_4UMMA5MajorE0ELSQ_1ELNSP_7ScaleInE0ELSR_0EEEEEENS4_6LayoutINS5_IJSD_SD_SD_EEENS5_IJNSA_ILi0EEESW_SW_EEEEENS5_IJNS4_10UnderscoreESZ_SZ_EEEEENS4_28SM100_TMA_2SM_LOAD_MULTICASTENS4_14ComposedLayoutINS4_7SwizzleILi3ELi4ELi3EEENS4_18smem_ptr_flag_bitsILi16EEENSU_INS5_IJNSA_ILi8EEESH_EEENS5_IJSH_SD_EEEEEEEvNS4_8identityENS4_18SM100_TMA_2SM_LOADENS13_IS15_S17_NSU_INS5_IJSH_S18_EEENS5_IJSD_SH_EEEEEEEvS1D_EENS_8epilogue10collective18CollectiveEpilogueINS1K_23Sm100TmaWarpSpecializedILi4ELi2ELi16ELb1ELb0EEEJNS5_IJSH_SG_SH_EEENS5_IJNSU_ISH_SD_EENSU_INS5_IJNSA_ILi16EEESB_EEES1G_EEEEESJ_SK_SJ_SK_NS1K_6fusion15FusionCallbacksIS1O_NS1V_17LinearCombinationISJ_fSJ_fLNS_15FloatRoundStyleE2EEES1P_S1U_JEEENS4_5SM1004TMEM4LOAD26SM100_TMEM_LOAD_32dp32b16xENS4_13SM90_TMA_LOADENS13_INS14_ILi1ELi4ELi3EEES17_NSU_INS5_IJS18_S1R_EEENS5_IJS1R_SD_EEEEEEENS4_39AutoVectorizingCopyWithAssumedAlignmentILi128EEENS4_14SM90_TMA_STOREES2A_S2C_S2C_EEEvvEEEEvNT_6ParamsE) ;  /* 0xffffff6404c87950 */ /* 0x000fea0003c3ffff */
        .weak           $__internal_2_$__cuda_sm10x_tcgen05_guardrail_trap_unallocated_columns_being_dealloced
        .type           $__internal_2_$__cuda_sm10x_tcgen05_guardrail_trap_unallocated_columns_being_dealloced,@function
        .size           $__internal_2_$__cuda_sm10x_tcgen05_guardrail_trap_unallocated_columns_being_dealloced,(.L_x_191 - $__internal_2_$__cuda_sm10x_tcgen05_guardrail_trap_unallocated_columns_being_dealloced)
$__internal_2_$__cuda_sm10x_tcgen05_guardrail_trap_unallocated_columns_being_dealloced:
[----:B------:R-:W-:Y:S05]  /*98e0*/  BPT.TRAP 0x1 ;  /* 0x000000040000795c */ /* 0x000fea0000300000 */
[----:B------:R-:W-:-:S04]  /*98f0*/  HFMA2 R3, -RZ, RZ, 0, 0 ;  /* 0x00000000ff037431 */ /* 0x000fc800000001ff */
[----:B------:R-:W-:Y:S05]  /*9900*/  RET.REL.NODEC R2 `(_ZN7cutlass13device_kernelINS_4gemm6kernel13GemmUniversalIN4cute5tupleIJiiiiEEENS1_10collective13CollectiveMmaINS1_35MainloopSm100TmaUmmaWarpSpecializedILi2ELi2ELi4ENS5_IJNS4_1CILi2EEENSA_ILi4EEENSA_ILi1EEEEEEEENS5_IJNSA_ILi128EEESG_NSA_ILi64EEEEEENS_6half_tENS5_IJlSD_lEEESJ_NS5_IJSD_llEEENS4_8TiledMMAINS4_8MMA_AtomIJNS4_26SM100_MMA_F16BF16_2x1SM_SSISJ_SJ_fLi128ELi128ELNS4_4UMMA5MajorE0ELSQ_1ELNSP_7ScaleInE0ELSR_0EEEEEENS4_6LayoutINS5_IJSD_SD_SD_EEENS5_IJNSA_ILi0EEESW_SW_EEEEENS5_IJNS4_10UnderscoreESZ_SZ_EEEEENS4_28SM100_TMA_2SM_LOAD_MULTICASTENS4_14ComposedLayoutINS4_7SwizzleILi3ELi4ELi3EEENS4_18smem_ptr_flag_bitsILi16EEENSU_INS5_IJNSA_ILi8EEESH_EEENS5_IJSH_SD_EEEEEEEvNS4_8identityENS4_18SM100_TMA_2SM_LOADENS13_IS15_S17_NSU_INS5_IJSH_S18_EEENS5_IJSD_SH_EEEEEEEvS1D_EENS_8epilogue10collective18CollectiveEpilogueINS1K_23Sm100TmaWarpSpecializedILi4ELi2ELi16ELb1ELb0EEEJNS5_IJSH_SG_SH_EEENS5_IJNSU_ISH_SD_EENSU_INS5_IJNSA_ILi16EEESB_EEES1G_EEEEESJ_SK_SJ_SK_NS1K_6fusion15FusionCallbacksIS1O_NS1V_17LinearCombinationISJ_fSJ_fLNS_15FloatRoundStyleE2EEES1P_S1U_JEEENS4_5SM1004TMEM4LOAD26SM100_TMEM_LOAD_32dp32b16xENS4_13SM90_TMA_LOADENS13_INS14_ILi1ELi4ELi3EEES17_NSU_INS5_IJS18_S1R_EEENS5_IJS1R_SD_EEEEEEENS4_39AutoVectorizingCopyWithAssumedAlignmentILi128EEENS4_14SM90_TMA_STOREES2A_S2C_S2C_EEEvvEEEEvNT_6ParamsE) ;  /* 0xffffff6402bc7950 */ /* 0x000fea0003c3ffff */
.L_x_190:
[----:B------:R-:W-:-:S00]  /*9910*/  BRA `(.L_x_190) ;  /* 0xfffffffc00fc7947 */ /* 0x000fc0000383ffff */
[----:B------:R-:W-:-:S00]  /*9920*/  NOP ;  /* 0x0000000000007918 */ /* 0x000fc00000000000 */
        /* <DEDUP_REMOVED lines=13> */
.L_x_191:


//--------------------- .nv.global.init           --------------------------
	.section	.nv.global.init,"aw",@progbits
.nv.global.init:
	.type		$str$27,@object
	.size		$str$27,($str$28 - $str$27)
$str$27:
        /*0000*/ 	.byte	0x28, 0x61, 0x64, 0x64, 0x72, 0x65, 0x73, 0x73, 0x20, 0x26, 0x20, 0x6d, 0x61, 0x73, 0x6b, 0x29
        /*0010*/ 	.byte	0x20, 0x3d, 0x3d, 0x20, 0x30, 0x00
	.type		$str$28,@object
	.size		$str$28,($str$26 - $str$28)
$str$28:
        /*0016*/ 	.byte	0x2f, 0x74, 0x6d, 0x70, 0x2f, 0x63, 0x75, 0x74, 0x6c, 0x61, 0x73, 0x73, 0x5f, 0x73, 0x77, 0x65
        /*0026*/ 	.byte	0x65, 0x70, 0x5f, 0x73, 0x72, 0x63, 0x2f, 0x69, 0x6e, 0x63, 0x6c, 0x75, 0x64, 0x65, 0x2f, 0x63
        /*0036*/ 	.byte	0x75, 0x74, 0x65, 0x2f, 0x70, 0x6f, 0x69, 0x6e, 0x74, 0x65, 0x72, 0x5f, 0x66, 0x6c, 0x61, 0x67
        /*0046*/ 	.byte	0x67, 0x65, 0x64, 0x2e, 0x68, 0x70, 0x70, 0x00
	.type		$str$26,@object
	.size		$str$26,($str$25 - $str$26)
$str$26:
        /*004e*/ 	.byte	0x2f, 0x74, 0x6d, 0x70, 0x2f, 0x63, 0x75, 0x74, 0x6c, 0x61, 0x73, 0x73, 0x5f, 0x73, 0x77, 0x65
        /*005e*/ 	.byte	0x65, 0x70, 0x5f, 0x73, 0x72, 0x63, 0x2f, 0x69, 0x6e, 0x63, 0x6c, 0x75, 0x64, 0x65, 0x2f, 0x63
        /*006e*/ 	.byte	0x75, 0x74, 0x65, 0x2f, 0x61, 0x74, 0x6f, 0x6d, 0x2f, 0x63, 0x6f, 0x70, 0x79, 0x5f, 0x74, 0x72
        /*007e*/ 	.byte	0x61, 0x69, 0x74, 0x73, 0x5f, 0x73, 0x6d, 0x31, 0x30, 0x30, 0x2e, 0x68, 0x70, 0x70, 0x00
	.type		$str$25,@object
	.size		$str$25,(__unnamed_1 - $str$25)
$str$25:
        /*008d*/ 	.byte	0x28, 0x28, 0x75, 0x69, 0x6e, 0x74, 0x33, 0x32, 0x5f, 0x74, 0x28, 0x74, 0x68, 0x72, 0x65, 0x61
        /*009d*/ 	.byte	0x64, 0x49, 0x64, 0x78, 0x2e, 0x78, 0x29, 0x20, 0x2f, 0x20, 0x33, 0x32, 0x29, 0x20, 0x25, 0x20
        /*00ad*/ 	.byte	0x34, 0x29, 0x20, 0x3d, 0x3d, 0x20, 0x28, 0x28, 0x28, 0x74, 0x6d, 0x65, 0x6d, 0x5f, 0x61, 0x64
        /*00bd*/ 	.byte	0x64, 0x72, 0x20, 0x3e, 0x3e, 0x20, 0x31, 0x36, 0x29, 0x20, 0x2f, 0x20, 0x33, 0x32, 0x29, 0x20
        /*00cd*/ 	.byte	0x25, 0x20, 0x34, 0x29, 0x00
	.type		__unnamed_1,@object
	.size		__unnamed_1,(__unnamed_2 - __unnamed_1)
__unnamed_1:
        /*00d2*/ 	.byte	0x61, 0x75, 0x74, 0x6f, 0x20, 0x63, 0x75, 0x74, 0x65, 0x3a, 0x3a, 0x61, 0x73, 0x5f, 0x70, 0x6f
        /* <DEDUP_REMOVED lines=24> */
        /*0262*/ 	.byte	0x34, 0x38, 0x3e, 0x3e, 0x3e, 0x3e, 0x5d, 0x00
	.type		__unnamed_2,@object
	.size		__unnamed_2,(.L_2 - __unnamed_2)
__unnamed_2:
        /* <DEDUP_REMOVED lines=40> */
        /*04ea*/ 	.byte	0x3a, 0x3a, 0x43, 0x3c, 0x30, 0x3e, 0x3e, 0x3e, 0x3e, 0x5d, 0x00
.L_2:


//--------------------- .nv.shared._ZN7cutlass13device_kernelINS_4gemm6kernel13GemmUniversalIN4cute5tupleIJiiiiEEENS1_10collective13CollectiveMmaINS1_35MainloopSm100TmaUmmaWarpSpecializedILi2ELi2ELi4ENS5_IJNS4_1CILi2EEENSA_ILi4EEENSA_ILi1EEEEEEEENS5_IJNSA_ILi128EEESG_NSA_ILi64EEEEEENS_6half_tENS5_IJlSD_lEEESJ_NS5_IJSD_llEEENS4_8TiledMMAINS4_8MMA_AtomIJNS4_26SM100_MMA_F16BF16_2x1SM_SSISJ_SJ_fLi128ELi128ELNS4_4UMMA5MajorE0ELSQ_1ELNSP_7ScaleInE0ELSR_0EEEEEENS4_6LayoutINS5_IJSD_SD_SD_EEENS5_IJNSA_ILi0EEESW_SW_EEEEENS5_IJNS4_10UnderscoreESZ_SZ_EEEEENS4_28SM100_TMA_2SM_LOAD_MULTICASTENS4_14ComposedLayoutINS4_7SwizzleILi3ELi4ELi3EEENS4_18smem_ptr_flag_bitsILi16EEENSU_INS5_IJNSA_ILi8EEESH_EEENS5_IJSH_SD_EEEEEEEvNS4_8identityENS4_18SM100_TMA_2SM_LOADENS13_IS15_S17_NSU_INS5_IJSH_S18_EEENS5_IJSD_SH_EEEEEEEvS1D_EENS_8epilogue10collective18CollectiveEpilogueINS1K_23Sm100TmaWarpSpecializedILi4ELi2ELi16ELb1ELb0EEEJNS5_IJSH_SG_SH_EEENS5_IJNSU_ISH_SD_EENSU_INS5_IJNSA_ILi16EEESB_EEES1G_EEEEESJ_SK_SJ_SK_NS1K_6fusion15FusionCallbacksIS1O_NS1V_17LinearCombinationISJ_fSJ_fLNS_15FloatRoundStyleE2EEES1P_S1U_JEEENS4_5SM1004TMEM4LOAD26SM100_TMEM_LOAD_32dp32b16xENS4_13SM90_TMA_LOADENS13_INS14_ILi1ELi4ELi3EEES17_NSU_INS5_IJS18_S1R_EEENS5_IJS1R_SD_EEEEEEENS4_39AutoVectorizingCopyWithAssumedAlignmentILi128EEENS4_14SM90_TMA_STOREES2A_S2C_S2C_EEEvvEEEEvNT_6ParamsE --------------------------
	.section	.nv.shared._ZN7cutlass13device_kernelINS_4gemm6kernel13GemmUniversalIN4cute5tupleIJiiiiEEENS1_10collective13CollectiveMmaINS1_35MainloopSm100TmaUmmaWarpSpecializedILi2ELi2ELi4ENS5_IJNS4_1CILi2EEENSA_ILi4EEENSA_ILi1EEEEEEEENS5_IJNSA_ILi128EEESG_NSA_ILi64EEEEEENS_6half_tENS5_IJlSD_lEEESJ_NS5_IJSD_llEEENS4_8TiledMMAINS4_8MMA_AtomIJNS4_26SM100_MMA_F16BF16_2x1SM_SSISJ_SJ_fLi128ELi128ELNS4_4UMMA5MajorE0ELSQ_1ELNSP_7ScaleInE0ELSR_0EEEEEENS4_6LayoutINS5_IJSD_SD_SD_EEENS5_IJNSA_ILi0EEESW_SW_EEEEENS5_IJNS4_10UnderscoreESZ_SZ_EEEEENS4_28SM100_TMA_2SM_LOAD_MULTICASTENS4_14ComposedLayoutINS4_7SwizzleILi3ELi4ELi3EEENS4_18smem_ptr_flag_bitsILi16EEENSU_INS5_IJNSA_ILi8EEESH_EEENS5_IJSH_SD_EEEEEEEvNS4_8identityENS4_18SM100_TMA_2SM_LOADENS13_IS15_S17_NSU_INS5_IJSH_S18_EEENS5_IJSD_SH_EEEEEEEvS1D_EENS_8epilogue10collective18CollectiveEpilogueINS1K_23Sm100TmaWarpSpecializedILi4ELi2ELi16ELb1ELb0EEEJNS5_IJSH_SG_SH_EEENS5_IJNSU_ISH_SD_EENSU_INS5_IJNSA_ILi16EEESB_EEES1G_EEEEESJ_SK_SJ_SK_NS1K_6fusion15FusionCallbacksIS1O_NS1V_17LinearCombinationISJ_fSJ_fLNS_15FloatRoundStyleE2EEES1P_S1U_JEEENS4_5SM1004TMEM4LOAD26SM100_TMEM_LOAD_32dp32b16xENS4_13SM90_TMA_LOADENS13_INS14_ILi1ELi4ELi3EEES17_NSU_INS5_IJS18_S1R_EEENS5_IJS1R_SD_EEEEEEENS4_39AutoVectorizingCopyWithAssumedAlignmentILi128EEENS4_14SM90_TMA_STOREES2A_S2C_S2C_EEEvvEEEEvNT_6ParamsE,"aw",@nobits
	.sectionflags	@""
	.align	16
	.zero		1024


//--------------------- .nv.shared.reserved.0     --------------------------
	.section	.nv.shared.reserved.0,"aw",@nobits
	.weak		__nv_reservedSMEM_offset_0_alias
	.size		__nv_reservedSMEM_offset_0_alias, 0, 64
	.other		__nv_reservedSMEM_offset_0_alias,@"STO_CUDA_RESERVED_SHARED STV_DEFAULT"
__nv_reservedSMEM_offset_0_alias:
	.zero		0
.nv.shared.reserved.0:
	.zero		64
	.weak		__nv_reservedSMEM_tcgen05_partition
	.type		__nv_reservedSMEM_tcgen05_partition,@object
	.size		__nv_reservedSMEM_tcgen05_partition,(.L_0 - __nv_reservedSMEM_tcgen05_partition)
__nv_reservedSMEM_tcgen05_partition:
	.zero		32
.L_0:


//--------------------- .nv.global                --------------------------
	.section	.nv.global,"aw",@nobits
.nv.global:
	.type		_ZN40_INTERNAL_81c44bb6_4_k_cu_74eed2e7_375344cute1_E,@object
	.size		_ZN40_INTERNAL_81c44bb6_4_k_cu_74eed2e7_375344cute1_E,(_ZN40_INTERNAL_81c44bb6_4_k_cu_74eed2e7_375344cuda3std3__45__cpo6cbeginE - _ZN40_INTERNAL_81c44bb6_4_k_cu_74eed2e7_375344cute1_E)
_ZN40_INTERNAL_81c44bb6_4_k_cu_74eed2e7_375344cute1_E:
	.zero		1
	.type		_ZN40_INTERNAL_81c44bb6_4_k_cu_74eed2e7_375344cuda3std3__45__cpo6cbeginE,@object
	.size		_ZN40_INTERNAL_81c44bb6_4_k_cu_74eed2e7_375344cuda3std3__45__cpo6cbeginE,(_ZN40_INTERNAL_81c44bb6_4_k_cu_74eed2e7_375344cuda3std3__48in_placeE - _ZN40_INTERNAL_81c44bb6_4_k_cu_74eed2e7_375344cuda3std3__45__cpo6cbeginE)
_ZN40_INTERNAL_81c44bb6_4_k_cu_74eed2e7_375344cuda3std3__45__cpo6cbeginE:
	.zero		1
	.type		_ZN40_INTERNAL_81c44bb6_4_k_cu_74eed2e7_375344cuda3std3__48in_placeE,@object
	.size		_ZN40_INTERNAL_81c44bb6_4_k_cu_74eed2e7_375344cuda3std3__48in_placeE,(_ZN40_INTERNAL_81c44bb6_4_k_cu_74eed2e7_375344cuda3std6ranges3__45__cpo9iter_moveE - _ZN40_INTERNAL_81c44bb6_4_k_cu_74eed2e7_375344cuda3std3__48in_placeE)
_ZN40_INTERNAL_81c44bb6_4_k_cu_74eed2e7_375344cuda3std3__48in_placeE:
	.zero		1
	.type		_ZN40_INTERNAL_81c44bb6_4_k_cu_74eed2e7_375344cuda3std6ranges3__45__cpo9iter_moveE,@object
	.size		_ZN40_INTERNAL_81c44bb6_4_k_cu_74eed2e7_375344cuda3std6ranges3__45__cpo9iter_moveE,(_ZN40_INTERNAL_81c44bb6_4_k_cu_74eed2e7_375344cuda3std3__45__cpo5beginE - _ZN40_INTERNAL_81c44bb6_4_k_cu_74eed2e7_375344cuda3std6ranges3__45__cpo9iter_moveE)
_ZN40_INTERNAL_81c44bb6_4_k_cu_74eed2e7_375344cuda3std6ranges3__45__cpo9iter_moveE:
	.zero		1
	.type		_ZN40_INTERNAL_81c44bb6_4_k_cu_74eed2e7_375344cuda3std3__45__cpo5beginE,@object
	.size		_ZN40_INTERNAL_81c44bb6_4_k_cu_74eed2e7_375344cuda3std3__45__cpo5beginE,(_ZN40_INTERNAL_81c44bb6_4_k_cu_74eed2e7_375344cuda3std3__442_GLOBAL__N__81c44bb6_4_k_cu_74eed2e7_375346ignoreE - _ZN40_INTERNAL_81c44bb6_4_k_cu_74eed2e7_375344cuda3std3__45__cpo5beginE)
_ZN40_INTERNAL_81c44bb6_4_k_cu_74eed2e7_375344cuda3std3__45__cpo5beginE:
	.zero		1
	.type		_ZN40_INTERNAL_81c44bb6_4_k_cu_74eed2e7_375344cuda3std3__442_GLOBAL__N__81c44bb6_4_k_cu_74eed2e7_375346ignoreE,@object
	.size		_ZN40_INTERNAL_81c44bb6_4_k_cu_74eed2e7_375344cuda3std3__442_GLOBAL__N__81c44bb6_4_k_cu_74eed2e7_375346ignoreE,(_ZN40_INTERNAL_81c44bb6_4_k_cu_74eed2e7_375344cute7productE - _ZN40_INTERNAL_81c44bb6_4_k_cu_74eed2e7_375344cuda3std3__442_GLOBAL__N__81c44bb6_4_k_cu_74eed2e7_375346ignoreE)
_ZN40_INTERNAL_81c44bb6_4_k_cu_74eed2e7_375344cuda3std3__442_GLOBAL__N__81c44bb6_4_k_cu_74eed2e7_375346ignoreE:
	.zero		1
	.type		_ZN40_INTERNAL_81c44bb6_4_k_cu_74eed2e7_375344cute7productE,@object
	.size		_ZN40_INTERNAL_81c44bb6_4_k_cu_74eed2e7_375344cute7productE,(_ZN40_INTERNAL_81c44bb6_4_k_cu_74eed2e7_375344cuda3std3__45__cpo3endE - _ZN40_INTERNAL_81c44bb6_4_k_cu_74eed2e7_375344cute7productE)
_ZN40_INTERNAL_81c44bb6_4_k_cu_74eed2e7_375344cute7productE:
	.zero		1
	.type		_ZN40_INTERNAL_81c44bb6_4_k_cu_74eed2e7_375344cuda3std3__45__cpo3endE,@object
	.size		_ZN40_INTERNAL_81c44bb6_4_k_cu_74eed2e7_375344cuda3std3__45__cpo3endE,(_ZN40_INTERNAL_81c44bb6_4_k_cu_74eed2e7_375344cuda3std3__419piecewise_constructE - _ZN40_INTERNAL_81c44bb6_4_k_cu_74eed2e7_375344cuda3std3__45__cpo3endE)
_ZN40_INTERNAL_81c44bb6_4_k_cu_74eed2e7_375344cuda3std3__45__cpo3endE:
	.zero		1
	.type		_ZN40_INTERNAL_81c44bb6_4_k_cu_74eed2e7_375344cuda3std3__419piecewise_constructE,@object
	.size		_ZN40_INTERNAL_81c44bb6_4_k_cu_74eed2e7_375344cuda3std3__419piecewise_constructE,(_ZN40_INTERNAL_81c44bb6_4_k_cu_74eed2e7_375344cuda3std3__45__cpo4cendE - _ZN40_INTERNAL_81c44bb6_4_k_cu_74eed2e7_375344cuda3std3__419piecewise_constructE)
_ZN40_INTERNAL_81c44bb6_4_k_cu_74eed2e7_375344cuda3std3__419piecewise_constructE:
	.zero		1
	.type		_ZN40_INTERNAL_81c44bb6_4_k_cu_74eed2e7_375344cuda3std3__45__cpo4cendE,@object
	.size		_ZN40_INTERNAL_81c44bb6_4_k_cu_74eed2e7_375344cuda3std3__45__cpo4cendE,(_ZN40_INTERNAL_81c44bb6_4_k_cu_74eed2e7_375344cuda3std6ranges3__45__cpo4swapE - _ZN40_INTERNAL_81c44bb6_4_k_cu_74eed2e7_375344cuda3std3__45__cpo4cendE)
_ZN40_INTERNAL_81c44bb6_4_k_cu_74eed2e7_375344cuda3std3__45__cpo4cendE:
	.zero		1
	.type		_ZN40_INTERNAL_81c44bb6_4_k_cu_74eed2e7_375344cuda3std6ranges3__45__cpo4swapE,@object
	.size		_ZN40_INTERNAL_81c44bb6_4_k_cu_74eed2e7_375344cuda3std6ranges3__45__cpo4swapE,(.L_10 - _ZN40_INTERNAL_81c44bb6_4_k_cu_74eed2e7_375344cuda3std6ranges3__45__cpo4swapE)
_ZN40_INTERNAL_81c44bb6_4_k_cu_74eed2e7_375344cuda3std6ranges3__45__cpo4swapE:
	.zero		1
.L_10:


//--------------------- .nv.constant0._ZN7cutlass13device_kernelINS_4gemm6kernel13GemmUniversalIN4cute5tupleIJiiiiEEENS1_10collective13CollectiveMmaINS1_35MainloopSm100TmaUmmaWarpSpecializedILi2ELi2ELi4ENS5_IJNS4_1CILi2EEENSA_ILi4EEENSA_ILi1EEEEEEEENS5_IJNSA_ILi128EEESG_NSA_ILi64EEEEEENS_6half_tENS5_IJlSD_lEEESJ_NS5_IJSD_llEEENS4_8TiledMMAINS4_8MMA_AtomIJNS4_26SM100_MMA_F16BF16_2x1SM_SSISJ_SJ_fLi128ELi128ELNS4_4UMMA5MajorE0ELSQ_1ELNSP_7ScaleInE0ELSR_0EEEEEENS4_6LayoutINS5_IJSD_SD_SD_EEENS5_IJNSA_ILi0EEESW_SW_EEEEENS5_IJNS4_10UnderscoreESZ_SZ_EEEEENS4_28SM100_TMA_2SM_LOAD_MULTICASTENS4_14ComposedLayoutINS4_7SwizzleILi3ELi4ELi3EEENS4_18smem_ptr_flag_bitsILi16EEENSU_INS5_IJNSA_ILi8EEESH_EEENS5_IJSH_SD_EEEEEEEvNS4_8identityENS4_18SM100_TMA_2SM_LOADENS13_IS15_S17_NSU_INS5_IJSH_S18_EEENS5_IJSD_SH_EEEEEEEvS1D_EENS_8epilogue10collective18CollectiveEpilogueINS1K_23Sm100TmaWarpSpecializedILi4ELi2ELi16ELb1ELb0EEEJNS5_IJSH_SG_SH_EEENS5_IJNSU_ISH_SD_EENSU_INS5_IJNSA_ILi16EEESB_EEES1G_EEEEESJ_SK_SJ_SK_NS1K_6fusion15FusionCallbacksIS1O_NS1V_17LinearCombinationISJ_fSJ_fLNS_15FloatRoundStyleE2EEES1P_S1U_JEEENS4_5SM1004TMEM4LOAD26SM100_TMEM_LOAD_32dp32b16xENS4_13SM90_TMA_LOADENS13_INS14_ILi1ELi4ELi3EEES17_NSU_INS5_IJS18_S1R_EEENS5_IJS1R_SD_EEEEEEENS4_39AutoVectorizingCopyWithAssumedAlignmentILi128EEENS4_14SM90_TMA_STOREES2A_S2C_S2C_EEEvvEEEEvNT_6ParamsE --------------------------
	.section	.nv.constant0._ZN7cutlass13device_kernelINS_4gemm6kernel13GemmUniversalIN4cute5tupleIJiiiiEEENS1_10collective13CollectiveMmaINS1_35MainloopSm100TmaUmmaWarpSpecializedILi2ELi2ELi4ENS5_IJNS4_1CILi2EEENSA_ILi4EEENSA_ILi1EEEEEEEENS5_IJNSA_ILi128EEESG_NSA_ILi64EEEEEENS_6half_tENS5_IJlSD_lEEESJ_NS5_IJSD_llEEENS4_8TiledMMAINS4_8MMA_AtomIJNS4_26SM100_MMA_F16BF16_2x1SM_SSISJ_SJ_fLi128ELi128ELNS4_4UMMA5MajorE0ELSQ_1ELNSP_7ScaleInE0ELSR_0EEEEEENS4_6LayoutINS5_IJSD_SD_SD_EEENS5_IJNSA_ILi0EEESW_SW_EEEEENS5_IJNS4_10UnderscoreESZ_SZ_EEEEENS4_28SM100_TMA_2SM_LOAD_MULTICASTENS4_14ComposedLayoutINS4_7SwizzleILi3ELi4ELi3EEENS4_18smem_ptr_flag_bitsILi16EEENSU_INS5_IJNSA_ILi8EEESH_EEENS5_IJSH_SD_EEEEEEEvNS4_8identityENS4_18SM100_TMA_2SM_LOADENS13_IS15_S17_NSU_INS5_IJSH_S18_EEENS5_IJSD_SH_EEEEEEEvS1D_EENS_8epilogue10collective18CollectiveEpilogueINS1K_23Sm100TmaWarpSpecializedILi4ELi2ELi16ELb1ELb0EEEJNS5_IJSH_SG_SH_EEENS5_IJNSU_ISH_SD_EENSU_INS5_IJNSA_ILi16EEESB_EEES1G_EEEEESJ_SK_SJ_SK_NS1K_6fusion15FusionCallbacksIS1O_NS1V_17LinearCombinationISJ_fSJ_fLNS_15FloatRoundStyleE2EEES1P_S1U_JEEENS4_5SM1004TMEM4LOAD26SM100_TMEM_LOAD_32dp32b16xENS4_13SM90_TMA_LOADENS13_INS14_ILi1ELi4ELi3EEES17_NSU_INS5_IJS18_S1R_EEENS5_IJS1R_SD_EEEEEEENS4_39AutoVectorizingCopyWithAssumedAlignmentILi128EEENS4_14SM90_TMA_STOREES2A_S2C_S2C_EEEvvEEEEvNT_6ParamsE,"a",@progbits
	.sectionflags	@""
	.align	4
.nv.constant0._ZN7cutlass13device_kernelINS_4gemm6kernel13GemmUniversalIN4cute5tupleIJiiiiEEENS1_10collective13CollectiveMmaINS1_35MainloopSm100TmaUmmaWarpSpecializedILi2ELi2ELi4ENS5_IJNS4_1CILi2EEENSA_ILi4EEENSA_ILi1EEEEEEEENS5_IJNSA_ILi128EEESG_NSA_ILi64EEEEEENS_6half_tENS5_IJlSD_lEEESJ_NS5_IJSD_llEEENS4_8TiledMMAINS4_8MMA_AtomIJNS4_26SM100_MMA_F16BF16_2x1SM_SSISJ_SJ_fLi128ELi128ELNS4_4UMMA5MajorE0ELSQ_1ELNSP_7ScaleInE0ELSR_0EEEEEENS4_6LayoutINS5_IJSD_SD_SD_EEENS5_IJNSA_ILi0EEESW_SW_EEEEENS5_IJNS4_10UnderscoreESZ_SZ_EEEEENS4_28SM100_TMA_2SM_LOAD_MULTICASTENS4_14ComposedLayoutINS4_7SwizzleILi3ELi4ELi3EEENS4_18smem_ptr_flag_bitsILi16EEENSU_INS5_IJNSA_ILi8EEESH_EEENS5_IJSH_SD_EEEEEEEvNS4_8identityENS4_18SM100_TMA_2SM_LOADENS13_IS15_S17_NSU_INS5_IJSH_S18_EEENS5_IJSD_SH_EEEEEEEvS1D_EENS_8epilogue10collective18CollectiveEpilogueINS1K_23Sm100TmaWarpSpecializedILi4ELi2ELi16ELb1ELb0EEEJNS5_IJSH_SG_SH_EEENS5_IJNSU_ISH_SD_EENSU_INS5_IJNSA_ILi16EEESB_EEES1G_EEEEESJ_SK_SJ_SK_NS1K_6fusion15FusionCallbacksIS1O_NS1V_17LinearCombinationISJ_fSJ_fLNS_15FloatRoundStyleE2EEES1P_S1U_JEEENS4_5SM1004TMEM4LOAD26SM100_TMEM_LOAD_32dp32b16xENS4_13SM90_TMA_LOADENS13_INS14_ILi1ELi4ELi3EEES17_NSU_INS5_IJS18_S1R_EEENS5_IJS1R_SD_EEEEEEENS4_39AutoVectorizingCopyWithAssumedAlignmentILi128EEENS4_14SM90_TMA_STOREES2A_S2C_S2C_EEEvvEEEEvNT_6ParamsE:
	.zero		2944


//--------------------- SYMBOLS --------------------------

	.type		.nv.reservedSmem.offset0,@object
	.size		.nv.reservedSmem.offset0,0x4
	.type		.nv.reservedSmem.cap,@object
	.size		.nv.reservedSmem.cap,0x4
	.type		__assertfail,@function
